//
// Generated by NVIDIA NVVM Compiler
//
// Compiler Build ID: CL-36424714
// Cuda compilation tools, release 13.0, V13.0.88
// Based on NVVM 20.0.0
//

.version 9.0
.target sm_100
.address_size 64

	// .globl	_Z10matrix_addPfS_S_ii

.visible .entry _Z10matrix_addPfS_S_ii(
	.param .u64 .ptr .align 1 _Z10matrix_addPfS_S_ii_param_0,
	.param .u64 .ptr .align 1 _Z10matrix_addPfS_S_ii_param_1,
	.param .u64 .ptr .align 1 _Z10matrix_addPfS_S_ii_param_2,
	.param .u32 _Z10matrix_addPfS_S_ii_param_3,
	.param .u32 _Z10matrix_addPfS_S_ii_param_4
)
{
	.reg .pred 	%p<4>;
	.reg .b32 	%r<12>;
	.reg .b32 	%f<4>;
	.reg .b64 	%rd<11>;

	ld.param.u64 	%rd1, [_Z10matrix_addPfS_S_ii_param_0];
	ld.param.u64 	%rd2, [_Z10matrix_addPfS_S_ii_param_1];
	ld.param.u64 	%rd3, [_Z10matrix_addPfS_S_ii_param_2];
	ld.param.u32 	%r4, [_Z10matrix_addPfS_S_ii_param_3];
	ld.param.u32 	%r3, [_Z10matrix_addPfS_S_ii_param_4];
	mov.u32 	%r5, %ctaid.y;
	mov.u32 	%r6, %ntid.y;
	mov.u32 	%r7, %tid.y;
	mad.lo.s32 	%r1, %r5, %r6, %r7;
	mov.u32 	%r8, %ctaid.x;
	mov.u32 	%r9, %ntid.x;
	mov.u32 	%r10, %tid.x;
	mad.lo.s32 	%r2, %r8, %r9, %r10;
	setp.ge.s32 	%p1, %r1, %r4;
	setp.ge.s32 	%p2, %r2, %r3;
	or.pred  	%p3, %p1, %p2;
	@%p3 bra 	$L__BB0_2;
	cvta.to.global.u64 	%rd4, %rd1;
	cvta.to.global.u64 	%rd5, %rd2;
	cvta.to.global.u64 	%rd6, %rd3;
	mad.lo.s32 	%r11, %r3, %r1, %r2;
	mul.wide.s32 	%rd7, %r11, 4;
	add.s64 	%rd8, %rd4, %rd7;
	ld.global.f32 	%f1, [%rd8];
	add.s64 	%rd9, %rd5, %rd7;
	ld.global.f32 	%f2, [%rd9];
	add.f32 	%f3, %f1, %f2;
	add.s64 	%rd10, %rd6, %rd7;
	st.global.f32 	[%rd10], %f3;
$L__BB0_2:
	ret;

}
	// .globl	_Z15matrix_hadamardPfS_S_ii
.visible .entry _Z15matrix_hadamardPfS_S_ii(
	.param .u64 .ptr .align 1 _Z15matrix_hadamardPfS_S_ii_param_0,
	.param .u64 .ptr .align 1 _Z15matrix_hadamardPfS_S_ii_param_1,
	.param .u64 .ptr .align 1 _Z15matrix_hadamardPfS_S_ii_param_2,
	.param .u32 _Z15matrix_hadamardPfS_S_ii_param_3,
	.param .u32 _Z15matrix_hadamardPfS_S_ii_param_4
)
{
	.reg .pred 	%p<4>;
	.reg .b32 	%r<12>;
	.reg .b32 	%f<4>;
	.reg .b64 	%rd<11>;

	ld.param.u64 	%rd1, [_Z15matrix_hadamardPfS_S_ii_param_0];
	ld.param.u64 	%rd2, [_Z15matrix_hadamardPfS_S_ii_param_1];
	ld.param.u64 	%rd3, [_Z15matrix_hadamardPfS_S_ii_param_2];
	ld.param.u32 	%r4, [_Z15matrix_hadamardPfS_S_ii_param_3];
	ld.param.u32 	%r3, [_Z15matrix_hadamardPfS_S_ii_param_4];
	mov.u32 	%r5, %ctaid.y;
	mov.u32 	%r6, %ntid.y;
	mov.u32 	%r7, %tid.y;
	mad.lo.s32 	%r1, %r5, %r6, %r7;
	mov.u32 	%r8, %ctaid.x;
	mov.u32 	%r9, %ntid.x;
	mov.u32 	%r10, %tid.x;
	mad.lo.s32 	%r2, %r8, %r9, %r10;
	setp.ge.s32 	%p1, %r1, %r4;
	setp.ge.s32 	%p2, %r2, %r3;
	or.pred  	%p3, %p1, %p2;
	@%p3 bra 	$L__BB1_2;
	cvta.to.global.u64 	%rd4, %rd1;
	cvta.to.global.u64 	%rd5, %rd2;
	cvta.to.global.u64 	%rd6, %rd3;
	mad.lo.s32 	%r11, %r3, %r1, %r2;
	mul.wide.s32 	%rd7, %r11, 4;
	add.s64 	%rd8, %rd4, %rd7;
	ld.global.f32 	%f1, [%rd8];
	add.s64 	%rd9, %rd5, %rd7;
	ld.global.f32 	%f2, [%rd9];
	mul.f32 	%f3, %f1, %f2;
	add.s64 	%rd10, %rd6, %rd7;
	st.global.f32 	[%rd10], %f3;
$L__BB1_2:
	ret;

}
	// .globl	_Z15matrix_multiplyPfS_S_iii
.visible .entry _Z15matrix_multiplyPfS_S_iii(
	.param .u64 .ptr .align 1 _Z15matrix_multiplyPfS_S_iii_param_0,
	.param .u64 .ptr .align 1 _Z15matrix_multiplyPfS_S_iii_param_1,
	.param .u64 .ptr .align 1 _Z15matrix_multiplyPfS_S_iii_param_2,
	.param .u32 _Z15matrix_multiplyPfS_S_iii_param_3,
	.param .u32 _Z15matrix_multiplyPfS_S_iii_param_4,
	.param .u32 _Z15matrix_multiplyPfS_S_iii_param_5
)
{
	.reg .pred 	%p<13>;
	.reg .b32 	%r<41>;
	.reg .b32 	%f<68>;
	.reg .b64 	%rd<53>;

	ld.param.u64 	%rd7, [_Z15matrix_multiplyPfS_S_iii_param_0];
	ld.param.u64 	%rd8, [_Z15matrix_multiplyPfS_S_iii_param_1];
	ld.param.u64 	%rd6, [_Z15matrix_multiplyPfS_S_iii_param_2];
	ld.param.u32 	%r20, [_Z15matrix_multiplyPfS_S_iii_param_3];
	ld.param.u32 	%r18, [_Z15matrix_multiplyPfS_S_iii_param_4];
	ld.param.u32 	%r19, [_Z15matrix_multiplyPfS_S_iii_param_5];
	cvta.to.global.u64 	%rd1, %rd8;
	cvta.to.global.u64 	%rd2, %rd7;
	mov.u32 	%r21, %ctaid.y;
	mov.u32 	%r22, %ntid.y;
	mov.u32 	%r23, %tid.y;
	mad.lo.s32 	%r1, %r21, %r22, %r23;
	mov.u32 	%r24, %ctaid.x;
	mov.u32 	%r25, %ntid.x;
	mov.u32 	%r26, %tid.x;
	mad.lo.s32 	%r2, %r24, %r25, %r26;
	setp.ge.s32 	%p1, %r1, %r20;
	setp.ge.s32 	%p2, %r2, %r19;
	or.pred  	%p3, %p1, %p2;
	@%p3 bra 	$L__BB2_14;
	setp.lt.s32 	%p4, %r18, 1;
	mov.f32 	%f67, 0f00000000;
	@%p4 bra 	$L__BB2_13;
	mul.lo.s32 	%r3, %r18, %r1;
	and.b32  	%r4, %r18, 7;
	setp.lt.u32 	%p5, %r18, 8;
	mov.f32 	%f67, 0f00000000;
	mov.b32 	%r39, 0;
	@%p5 bra 	$L__BB2_5;
	and.b32  	%r39, %r18, 2147483640;
	neg.s32 	%r37, %r39;
	shl.b32 	%r7, %r19, 3;
	mul.wide.u32 	%rd9, %r3, 4;
	add.s64 	%rd10, %rd9, %rd2;
	add.s64 	%rd52, %rd10, 16;
	mov.f32 	%f67, 0f00000000;
	mul.wide.s32 	%rd13, %r19, 4;
	mov.u32 	%r36, %r2;
$L__BB2_4:
	.pragma "nounroll";
	ld.global.f32 	%f17, [%rd52+-16];
	mul.wide.s32 	%rd11, %r36, 4;
	add.s64 	%rd12, %rd1, %rd11;
	ld.global.f32 	%f18, [%rd12];
	fma.rn.f32 	%f19, %f17, %f18, %f67;
	ld.global.f32 	%f20, [%rd52+-12];
	add.s64 	%rd14, %rd12, %rd13;
	ld.global.f32 	%f21, [%rd14];
	fma.rn.f32 	%f22, %f20, %f21, %f19;
	ld.global.f32 	%f23, [%rd52+-8];
	add.s64 	%rd15, %rd14, %rd13;
	ld.global.f32 	%f24, [%rd15];
	fma.rn.f32 	%f25, %f23, %f24, %f22;
	ld.global.f32 	%f26, [%rd52+-4];
	add.s64 	%rd16, %rd15, %rd13;
	ld.global.f32 	%f27, [%rd16];
	fma.rn.f32 	%f28, %f26, %f27, %f25;
	ld.global.f32 	%f29, [%rd52];
	add.s64 	%rd17, %rd16, %rd13;
	ld.global.f32 	%f30, [%rd17];
	fma.rn.f32 	%f31, %f29, %f30, %f28;
	ld.global.f32 	%f32, [%rd52+4];
	add.s64 	%rd18, %rd17, %rd13;
	ld.global.f32 	%f33, [%rd18];
	fma.rn.f32 	%f34, %f32, %f33, %f31;
	ld.global.f32 	%f35, [%rd52+8];
	add.s64 	%rd19, %rd18, %rd13;
	ld.global.f32 	%f36, [%rd19];
	fma.rn.f32 	%f37, %f35, %f36, %f34;
	ld.global.f32 	%f38, [%rd52+12];
	add.s64 	%rd20, %rd19, %rd13;
	ld.global.f32 	%f39, [%rd20];
	fma.rn.f32 	%f67, %f38, %f39, %f37;
	add.s32 	%r37, %r37, 8;
	add.s32 	%r36, %r36, %r7;
	add.s64 	%rd52, %rd52, 32;
	setp.ne.s32 	%p6, %r37, 0;
	@%p6 bra 	$L__BB2_4;
$L__BB2_5:
	setp.eq.s32 	%p7, %r4, 0;
	@%p7 bra 	$L__BB2_13;
	and.b32  	%r13, %r18, 3;
	setp.lt.u32 	%p8, %r4, 4;
	@%p8 bra 	$L__BB2_8;
	add.s32 	%r28, %r39, %r3;
	mul.wide.u32 	%rd21, %r28, 4;
	add.s64 	%rd22, %rd2, %rd21;
	ld.global.f32 	%f41, [%rd22];
	mad.lo.s32 	%r29, %r39, %r19, %r2;
	mul.wide.s32 	%rd23, %r29, 4;
	add.s64 	%rd24, %rd1, %rd23;
	ld.global.f32 	%f42, [%rd24];
	fma.rn.f32 	%f43, %f41, %f42, %f67;
	cvt.u64.u32 	%rd25, %r3;
	cvt.u64.u32 	%rd26, %r39;
	add.s64 	%rd27, %rd26, %rd25;
	shl.b64 	%rd28, %rd27, 2;
	add.s64 	%rd29, %rd2, %rd28;
	ld.global.f32 	%f44, [%rd29+4];
	mul.wide.s32 	%rd30, %r19, 4;
	add.s64 	%rd31, %rd24, %rd30;
	ld.global.f32 	%f45, [%rd31];
	fma.rn.f32 	%f46, %f44, %f45, %f43;
	ld.global.f32 	%f47, [%rd29+8];
	add.s64 	%rd32, %rd31, %rd30;
	ld.global.f32 	%f48, [%rd32];
	fma.rn.f32 	%f49, %f47, %f48, %f46;
	ld.global.f32 	%f50, [%rd29+12];
	add.s64 	%rd33, %rd32, %rd30;
	ld.global.f32 	%f51, [%rd33];
	fma.rn.f32 	%f67, %f50, %f51, %f49;
	add.s32 	%r39, %r39, 4;
$L__BB2_8:
	setp.eq.s32 	%p9, %r13, 0;
	@%p9 bra 	$L__BB2_13;
	setp.eq.s32 	%p10, %r13, 1;
	@%p10 bra 	$L__BB2_11;
	add.s32 	%r30, %r39, %r3;
	mul.wide.u32 	%rd34, %r30, 4;
	add.s64 	%rd35, %rd2, %rd34;
	ld.global.f32 	%f53, [%rd35];
	mad.lo.s32 	%r31, %r39, %r19, %r2;
	mul.wide.s32 	%rd36, %r31, 4;
	add.s64 	%rd37, %rd1, %rd36;
	ld.global.f32 	%f54, [%rd37];
	fma.rn.f32 	%f55, %f53, %f54, %f67;
	cvt.u64.u32 	%rd38, %r3;
	cvt.u64.u32 	%rd39, %r39;
	add.s64 	%rd40, %rd39, %rd38;
	shl.b64 	%rd41, %rd40, 2;
	add.s64 	%rd42, %rd2, %rd41;
	ld.global.f32 	%f56, [%rd42+4];
	mul.wide.s32 	%rd43, %r19, 4;
	add.s64 	%rd44, %rd37, %rd43;
	ld.global.f32 	%f57, [%rd44];
	fma.rn.f32 	%f67, %f56, %f57, %f55;
	add.s32 	%r39, %r39, 2;
$L__BB2_11:
	and.b32  	%r32, %r18, 1;
	setp.eq.b32 	%p11, %r32, 1;
	not.pred 	%p12, %p11;
	@%p12 bra 	$L__BB2_13;
	add.s32 	%r33, %r39, %r3;
	mul.wide.u32 	%rd45, %r33, 4;
	add.s64 	%rd46, %rd2, %rd45;
	ld.global.f32 	%f58, [%rd46];
	mad.lo.s32 	%r34, %r39, %r19, %r2;
	mul.wide.s32 	%rd47, %r34, 4;
	add.s64 	%rd48, %rd1, %rd47;
	ld.global.f32 	%f59, [%rd48];
	fma.rn.f32 	%f67, %f58, %f59, %f67;
$L__BB2_13:
	mad.lo.s32 	%r35, %r19, %r1, %r2;
	cvta.to.global.u64 	%rd49, %rd6;
	mul.wide.s32 	%rd50, %r35, 4;
	add.s64 	%rd51, %rd49, %rd50;
	st.global.f32 	[%rd51], %f67;
$L__BB2_14:
	ret;

}
	// .globl	_Z14matrix_softmaxPfS_ii
.visible .entry _Z14matrix_softmaxPfS_ii(
	.param .u64 .ptr .align 1 _Z14matrix_softmaxPfS_ii_param_0,
	.param .u64 .ptr .align 1 _Z14matrix_softmaxPfS_ii_param_1,
	.param .u32 _Z14matrix_softmaxPfS_ii_param_2,
	.param .u32 _Z14matrix_softmaxPfS_ii_param_3
)
{
	.reg .pred 	%p<20>;
	.reg .b32 	%r<83>;
	.reg .b32 	%f<269>;
	.reg .b64 	%rd<61>;

	ld.param.u64 	%rd15, [_Z14matrix_softmaxPfS_ii_param_0];
	ld.param.u64 	%rd16, [_Z14matrix_softmaxPfS_ii_param_1];
	ld.param.u32 	%r31, [_Z14matrix_softmaxPfS_ii_param_2];
	ld.param.u32 	%r30, [_Z14matrix_softmaxPfS_ii_param_3];
	cvta.to.global.u64 	%rd1, %rd15;
	cvta.to.global.u64 	%rd2, %rd16;
	mov.u32 	%r32, %ctaid.y;
	mov.u32 	%r33, %ntid.y;
	mov.u32 	%r34, %tid.y;
	mad.lo.s32 	%r1, %r32, %r33, %r34;
	setp.ge.s32 	%p1, %r1, %r31;
	@%p1 bra 	$L__BB3_26;
	setp.lt.s32 	%p2, %r30, 1;
	mov.f32 	%f267, 0f00000000;
	@%p2 bra 	$L__BB3_13;
	mul.lo.s32 	%r2, %r30, %r1;
	and.b32  	%r3, %r30, 7;
	setp.lt.u32 	%p3, %r30, 8;
	mov.f32 	%f267, 0f00000000;
	mov.b32 	%r74, 0;
	@%p3 bra 	$L__BB3_5;
	and.b32  	%r74, %r30, 2147483640;
	neg.s32 	%r77, %r74;
	mul.wide.u32 	%rd17, %r2, 4;
	add.s64 	%rd18, %rd17, 16;
	add.s64 	%rd58, %rd2, %rd18;
	add.s64 	%rd57, %rd1, %rd18;
	mov.f32 	%f267, 0f00000000;
$L__BB3_4:
	.pragma "nounroll";
	ld.global.f32 	%f17, [%rd57+-16];
	fma.rn.f32 	%f18, %f17, 0f3BBB989D, 0f3F000000;
	cvt.sat.f32.f32 	%f19, %f18;
	mov.f32 	%f20, 0f4B400001;
	mov.f32 	%f21, 0f437C0000;
	fma.rm.f32 	%f22, %f19, %f21, %f20;
	add.f32 	%f23, %f22, 0fCB40007F;
	neg.f32 	%f24, %f23;
	fma.rn.f32 	%f25, %f17, 0f3FB8AA3B, %f24;
	fma.rn.f32 	%f26, %f17, 0f32A57060, %f25;
	mov.b32 	%r36, %f22;
	shl.b32 	%r37, %r36, 23;
	mov.b32 	%f27, %r37;
	ex2.approx.ftz.f32 	%f28, %f26;
	mul.f32 	%f29, %f28, %f27;
	st.global.f32 	[%rd58+-16], %f29;
	add.f32 	%f30, %f267, %f29;
	ld.global.f32 	%f31, [%rd57+-12];
	fma.rn.f32 	%f32, %f31, 0f3BBB989D, 0f3F000000;
	cvt.sat.f32.f32 	%f33, %f32;
	fma.rm.f32 	%f34, %f33, %f21, %f20;
	add.f32 	%f35, %f34, 0fCB40007F;
	neg.f32 	%f36, %f35;
	fma.rn.f32 	%f37, %f31, 0f3FB8AA3B, %f36;
	fma.rn.f32 	%f38, %f31, 0f32A57060, %f37;
	mov.b32 	%r38, %f34;
	shl.b32 	%r39, %r38, 23;
	mov.b32 	%f39, %r39;
	ex2.approx.ftz.f32 	%f40, %f38;
	mul.f32 	%f41, %f40, %f39;
	st.global.f32 	[%rd58+-12], %f41;
	add.f32 	%f42, %f30, %f41;
	ld.global.f32 	%f43, [%rd57+-8];
	fma.rn.f32 	%f44, %f43, 0f3BBB989D, 0f3F000000;
	cvt.sat.f32.f32 	%f45, %f44;
	fma.rm.f32 	%f46, %f45, %f21, %f20;
	add.f32 	%f47, %f46, 0fCB40007F;
	neg.f32 	%f48, %f47;
	fma.rn.f32 	%f49, %f43, 0f3FB8AA3B, %f48;
	fma.rn.f32 	%f50, %f43, 0f32A57060, %f49;
	mov.b32 	%r40, %f46;
	shl.b32 	%r41, %r40, 23;
	mov.b32 	%f51, %r41;
	ex2.approx.ftz.f32 	%f52, %f50;
	mul.f32 	%f53, %f52, %f51;
	st.global.f32 	[%rd58+-8], %f53;
	add.f32 	%f54, %f42, %f53;
	ld.global.f32 	%f55, [%rd57+-4];
	fma.rn.f32 	%f56, %f55, 0f3BBB989D, 0f3F000000;
	cvt.sat.f32.f32 	%f57, %f56;
	fma.rm.f32 	%f58, %f57, %f21, %f20;
	add.f32 	%f59, %f58, 0fCB40007F;
	neg.f32 	%f60, %f59;
	fma.rn.f32 	%f61, %f55, 0f3FB8AA3B, %f60;
	fma.rn.f32 	%f62, %f55, 0f32A57060, %f61;
	mov.b32 	%r42, %f58;
	shl.b32 	%r43, %r42, 23;
	mov.b32 	%f63, %r43;
	ex2.approx.ftz.f32 	%f64, %f62;
	mul.f32 	%f65, %f64, %f63;
	st.global.f32 	[%rd58+-4], %f65;
	add.f32 	%f66, %f54, %f65;
	ld.global.f32 	%f67, [%rd57];
	fma.rn.f32 	%f68, %f67, 0f3BBB989D, 0f3F000000;
	cvt.sat.f32.f32 	%f69, %f68;
	fma.rm.f32 	%f70, %f69, %f21, %f20;
	add.f32 	%f71, %f70, 0fCB40007F;
	neg.f32 	%f72, %f71;
	fma.rn.f32 	%f73, %f67, 0f3FB8AA3B, %f72;
	fma.rn.f32 	%f74, %f67, 0f32A57060, %f73;
	mov.b32 	%r44, %f70;
	shl.b32 	%r45, %r44, 23;
	mov.b32 	%f75, %r45;
	ex2.approx.ftz.f32 	%f76, %f74;
	mul.f32 	%f77, %f76, %f75;
	st.global.f32 	[%rd58], %f77;
	add.f32 	%f78, %f66, %f77;
	ld.global.f32 	%f79, [%rd57+4];
	fma.rn.f32 	%f80, %f79, 0f3BBB989D, 0f3F000000;
	cvt.sat.f32.f32 	%f81, %f80;
	fma.rm.f32 	%f82, %f81, %f21, %f20;
	add.f32 	%f83, %f82, 0fCB40007F;
	neg.f32 	%f84, %f83;
	fma.rn.f32 	%f85, %f79, 0f3FB8AA3B, %f84;
	fma.rn.f32 	%f86, %f79, 0f32A57060, %f85;
	mov.b32 	%r46, %f82;
	shl.b32 	%r47, %r46, 23;
	mov.b32 	%f87, %r47;
	ex2.approx.ftz.f32 	%f88, %f86;
	mul.f32 	%f89, %f88, %f87;
	st.global.f32 	[%rd58+4], %f89;
	add.f32 	%f90, %f78, %f89;
	ld.global.f32 	%f91, [%rd57+8];
	fma.rn.f32 	%f92, %f91, 0f3BBB989D, 0f3F000000;
	cvt.sat.f32.f32 	%f93, %f92;
	fma.rm.f32 	%f94, %f93, %f21, %f20;
	add.f32 	%f95, %f94, 0fCB40007F;
	neg.f32 	%f96, %f95;
	fma.rn.f32 	%f97, %f91, 0f3FB8AA3B, %f96;
	fma.rn.f32 	%f98, %f91, 0f32A57060, %f97;
	mov.b32 	%r48, %f94;
	shl.b32 	%r49, %r48, 23;
	mov.b32 	%f99, %r49;
	ex2.approx.ftz.f32 	%f100, %f98;
	mul.f32 	%f101, %f100, %f99;
	st.global.f32 	[%rd58+8], %f101;
	add.f32 	%f102, %f90, %f101;
	ld.global.f32 	%f103, [%rd57+12];
	fma.rn.f32 	%f104, %f103, 0f3BBB989D, 0f3F000000;
	cvt.sat.f32.f32 	%f105, %f104;
	fma.rm.f32 	%f106, %f105, %f21, %f20;
	add.f32 	%f107, %f106, 0fCB40007F;
	neg.f32 	%f108, %f107;
	fma.rn.f32 	%f109, %f103, 0f3FB8AA3B, %f108;
	fma.rn.f32 	%f110, %f103, 0f32A57060, %f109;
	mov.b32 	%r50, %f106;
	shl.b32 	%r51, %r50, 23;
	mov.b32 	%f111, %r51;
	ex2.approx.ftz.f32 	%f112, %f110;
	mul.f32 	%f113, %f112, %f111;
	st.global.f32 	[%rd58+12], %f113;
	add.f32 	%f267, %f102, %f113;
	add.s32 	%r77, %r77, 8;
	add.s64 	%rd58, %rd58, 32;
	add.s64 	%rd57, %rd57, 32;
	setp.eq.s32 	%p4, %r77, 0;
	@%p4 bra 	$L__BB3_5;
	bra.uni 	$L__BB3_4;
$L__BB3_5:
	setp.eq.s32 	%p5, %r3, 0;
	@%p5 bra 	$L__BB3_13;
	and.b32  	%r7, %r30, 3;
	setp.lt.u32 	%p6, %r3, 4;
	@%p6 bra 	$L__BB3_8;
	add.s32 	%r52, %r74, %r2;
	mul.wide.u32 	%rd19, %r52, 4;
	add.s64 	%rd20, %rd1, %rd19;
	ld.global.f32 	%f115, [%rd20];
	fma.rn.f32 	%f116, %f115, 0f3BBB989D, 0f3F000000;
	cvt.sat.f32.f32 	%f117, %f116;
	mov.f32 	%f118, 0f4B400001;
	mov.f32 	%f119, 0f437C0000;
	fma.rm.f32 	%f120, %f117, %f119, %f118;
	add.f32 	%f121, %f120, 0fCB40007F;
	neg.f32 	%f122, %f121;
	fma.rn.f32 	%f123, %f115, 0f3FB8AA3B, %f122;
	fma.rn.f32 	%f124, %f115, 0f32A57060, %f123;
	mov.b32 	%r53, %f120;
	shl.b32 	%r54, %r53, 23;
	mov.b32 	%f125, %r54;
	ex2.approx.ftz.f32 	%f126, %f124;
	mul.f32 	%f127, %f126, %f125;
	add.s64 	%rd21, %rd2, %rd19;
	st.global.f32 	[%rd21], %f127;
	add.f32 	%f128, %f267, %f127;
	cvt.u64.u32 	%rd22, %r2;
	cvt.u64.u32 	%rd23, %r74;
	add.s64 	%rd24, %rd23, %rd22;
	shl.b64 	%rd25, %rd24, 2;
	add.s64 	%rd26, %rd1, %rd25;
	ld.global.f32 	%f129, [%rd26+4];
	fma.rn.f32 	%f130, %f129, 0f3BBB989D, 0f3F000000;
	cvt.sat.f32.f32 	%f131, %f130;
	fma.rm.f32 	%f132, %f131, %f119, %f118;
	add.f32 	%f133, %f132, 0fCB40007F;
	neg.f32 	%f134, %f133;
	fma.rn.f32 	%f135, %f129, 0f3FB8AA3B, %f134;
	fma.rn.f32 	%f136, %f129, 0f32A57060, %f135;
	mov.b32 	%r55, %f132;
	shl.b32 	%r56, %r55, 23;
	mov.b32 	%f137, %r56;
	ex2.approx.ftz.f32 	%f138, %f136;
	mul.f32 	%f139, %f138, %f137;
	add.s64 	%rd27, %rd2, %rd25;
	st.global.f32 	[%rd27+4], %f139;
	add.f32 	%f140, %f128, %f139;
	ld.global.f32 	%f141, [%rd26+8];
	fma.rn.f32 	%f142, %f141, 0f3BBB989D, 0f3F000000;
	cvt.sat.f32.f32 	%f143, %f142;
	fma.rm.f32 	%f144, %f143, %f119, %f118;
	add.f32 	%f145, %f144, 0fCB40007F;
	neg.f32 	%f146, %f145;
	fma.rn.f32 	%f147, %f141, 0f3FB8AA3B, %f146;
	fma.rn.f32 	%f148, %f141, 0f32A57060, %f147;
	mov.b32 	%r57, %f144;
	shl.b32 	%r58, %r57, 23;
	mov.b32 	%f149, %r58;
	ex2.approx.ftz.f32 	%f150, %f148;
	mul.f32 	%f151, %f150, %f149;
	st.global.f32 	[%rd27+8], %f151;
	add.f32 	%f152, %f140, %f151;
	ld.global.f32 	%f153, [%rd26+12];
	fma.rn.f32 	%f154, %f153, 0f3BBB989D, 0f3F000000;
	cvt.sat.f32.f32 	%f155, %f154;
	fma.rm.f32 	%f156, %f155, %f119, %f118;
	add.f32 	%f157, %f156, 0fCB40007F;
	neg.f32 	%f158, %f157;
	fma.rn.f32 	%f159, %f153, 0f3FB8AA3B, %f158;
	fma.rn.f32 	%f160, %f153, 0f32A57060, %f159;
	mov.b32 	%r59, %f156;
	shl.b32 	%r60, %r59, 23;
	mov.b32 	%f161, %r60;
	ex2.approx.ftz.f32 	%f162, %f160;
	mul.f32 	%f163, %f162, %f161;
	st.global.f32 	[%rd27+12], %f163;
	add.f32 	%f267, %f152, %f163;
	add.s32 	%r74, %r74, 4;
$L__BB3_8:
	setp.eq.s32 	%p7, %r7, 0;
	@%p7 bra 	$L__BB3_13;
	setp.eq.s32 	%p8, %r7, 1;
	@%p8 bra 	$L__BB3_11;
	add.s32 	%r61, %r74, %r2;
	mul.wide.u32 	%rd28, %r61, 4;
	add.s64 	%rd29, %rd1, %rd28;
	ld.global.f32 	%f165, [%rd29];
	fma.rn.f32 	%f166, %f165, 0f3BBB989D, 0f3F000000;
	cvt.sat.f32.f32 	%f167, %f166;
	mov.f32 	%f168, 0f4B400001;
	mov.f32 	%f169, 0f437C0000;
	fma.rm.f32 	%f170, %f167, %f169, %f168;
	add.f32 	%f171, %f170, 0fCB40007F;
	neg.f32 	%f172, %f171;
	fma.rn.f32 	%f173, %f165, 0f3FB8AA3B, %f172;
	fma.rn.f32 	%f174, %f165, 0f32A57060, %f173;
	mov.b32 	%r62, %f170;
	shl.b32 	%r63, %r62, 23;
	mov.b32 	%f175, %r63;
	ex2.approx.ftz.f32 	%f176, %f174;
	mul.f32 	%f177, %f176, %f175;
	add.s64 	%rd30, %rd2, %rd28;
	st.global.f32 	[%rd30], %f177;
	add.f32 	%f178, %f267, %f177;
	cvt.u64.u32 	%rd31, %r2;
	cvt.u64.u32 	%rd32, %r74;
	add.s64 	%rd33, %rd32, %rd31;
	shl.b64 	%rd34, %rd33, 2;
	add.s64 	%rd35, %rd1, %rd34;
	ld.global.f32 	%f179, [%rd35+4];
	fma.rn.f32 	%f180, %f179, 0f3BBB989D, 0f3F000000;
	cvt.sat.f32.f32 	%f181, %f180;
	fma.rm.f32 	%f182, %f181, %f169, %f168;
	add.f32 	%f183, %f182, 0fCB40007F;
	neg.f32 	%f184, %f183;
	fma.rn.f32 	%f185, %f179, 0f3FB8AA3B, %f184;
	fma.rn.f32 	%f186, %f179, 0f32A57060, %f185;
	mov.b32 	%r64, %f182;
	shl.b32 	%r65, %r64, 23;
	mov.b32 	%f187, %r65;
	ex2.approx.ftz.f32 	%f188, %f186;
	mul.f32 	%f189, %f188, %f187;
	add.s64 	%rd36, %rd2, %rd34;
	st.global.f32 	[%rd36+4], %f189;
	add.f32 	%f267, %f178, %f189;
	add.s32 	%r74, %r74, 2;
$L__BB3_11:
	and.b32  	%r66, %r30, 1;
	setp.eq.b32 	%p9, %r66, 1;
	not.pred 	%p10, %p9;
	@%p10 bra 	$L__BB3_13;
	add.s32 	%r67, %r74, %r2;
	mul.wide.u32 	%rd37, %r67, 4;
	add.s64 	%rd38, %rd1, %rd37;
	ld.global.f32 	%f190, [%rd38];
	fma.rn.f32 	%f191, %f190, 0f3BBB989D, 0f3F000000;
	cvt.sat.f32.f32 	%f192, %f191;
	mov.f32 	%f193, 0f4B400001;
	mov.f32 	%f194, 0f437C0000;
	fma.rm.f32 	%f195, %f192, %f194, %f193;
	add.f32 	%f196, %f195, 0fCB40007F;
	neg.f32 	%f197, %f196;
	fma.rn.f32 	%f198, %f190, 0f3FB8AA3B, %f197;
	fma.rn.f32 	%f199, %f190, 0f32A57060, %f198;
	mov.b32 	%r68, %f195;
	shl.b32 	%r69, %r68, 23;
	mov.b32 	%f200, %r69;
	ex2.approx.ftz.f32 	%f201, %f199;
	mul.f32 	%f202, %f201, %f200;
	add.s64 	%rd39, %rd2, %rd37;
	st.global.f32 	[%rd39], %f202;
	add.f32 	%f267, %f267, %f202;
$L__BB3_13:
	setp.lt.s32 	%p11, %r30, 1;
	@%p11 bra 	$L__BB3_26;
	mul.lo.s32 	%r12, %r30, %r1;
	and.b32  	%r13, %r30, 15;
	setp.lt.u32 	%p12, %r30, 16;
	mov.b32 	%r79, 0;
	@%p12 bra 	$L__BB3_17;
	and.b32  	%r79, %r30, 2147483632;
	neg.s32 	%r78, %r79;
	mul.wide.u32 	%rd40, %r12, 4;
	add.s64 	%rd41, %rd40, %rd2;
	add.s64 	%rd59, %rd41, 32;
$L__BB3_16:
	.pragma "nounroll";
	ld.global.f32 	%f203, [%rd59+-32];
	div.rn.f32 	%f204, %f203, %f267;
	st.global.f32 	[%rd59+-32], %f204;
	ld.global.f32 	%f205, [%rd59+-28];
	div.rn.f32 	%f206, %f205, %f267;
	st.global.f32 	[%rd59+-28], %f206;
	ld.global.f32 	%f207, [%rd59+-24];
	div.rn.f32 	%f208, %f207, %f267;
	st.global.f32 	[%rd59+-24], %f208;
	ld.global.f32 	%f209, [%rd59+-20];
	div.rn.f32 	%f210, %f209, %f267;
	st.global.f32 	[%rd59+-20], %f210;
	ld.global.f32 	%f211, [%rd59+-16];
	div.rn.f32 	%f212, %f211, %f267;
	st.global.f32 	[%rd59+-16], %f212;
	ld.global.f32 	%f213, [%rd59+-12];
	div.rn.f32 	%f214, %f213, %f267;
	st.global.f32 	[%rd59+-12], %f214;
	ld.global.f32 	%f215, [%rd59+-8];
	div.rn.f32 	%f216, %f215, %f267;
	st.global.f32 	[%rd59+-8], %f216;
	ld.global.f32 	%f217, [%rd59+-4];
	div.rn.f32 	%f218, %f217, %f267;
	st.global.f32 	[%rd59+-4], %f218;
	ld.global.f32 	%f219, [%rd59];
	div.rn.f32 	%f220, %f219, %f267;
	st.global.f32 	[%rd59], %f220;
	ld.global.f32 	%f221, [%rd59+4];
	div.rn.f32 	%f222, %f221, %f267;
	st.global.f32 	[%rd59+4], %f222;
	ld.global.f32 	%f223, [%rd59+8];
	div.rn.f32 	%f224, %f223, %f267;
	st.global.f32 	[%rd59+8], %f224;
	ld.global.f32 	%f225, [%rd59+12];
	div.rn.f32 	%f226, %f225, %f267;
	st.global.f32 	[%rd59+12], %f226;
	ld.global.f32 	%f227, [%rd59+16];
	div.rn.f32 	%f228, %f227, %f267;
	st.global.f32 	[%rd59+16], %f228;
	ld.global.f32 	%f229, [%rd59+20];
	div.rn.f32 	%f230, %f229, %f267;
	st.global.f32 	[%rd59+20], %f230;
	ld.global.f32 	%f231, [%rd59+24];
	div.rn.f32 	%f232, %f231, %f267;
	st.global.f32 	[%rd59+24], %f232;
	ld.global.f32 	%f233, [%rd59+28];
	div.rn.f32 	%f234, %f233, %f267;
	st.global.f32 	[%rd59+28], %f234;
	add.s32 	%r78, %r78, 16;
	add.s64 	%rd59, %rd59, 64;
	setp.ne.s32 	%p13, %r78, 0;
	@%p13 bra 	$L__BB3_16;
$L__BB3_17:
	setp.eq.s32 	%p14, %r13, 0;
	@%p14 bra 	$L__BB3_26;
	and.b32  	%r21, %r30, 7;
	setp.lt.u32 	%p15, %r13, 8;
	@%p15 bra 	$L__BB3_20;
	add.s32 	%r71, %r79, %r12;
	mul.wide.u32 	%rd42, %r71, 4;
	add.s64 	%rd43, %rd2, %rd42;
	ld.global.f32 	%f235, [%rd43];
	div.rn.f32 	%f236, %f235, %f267;
	st.global.f32 	[%rd43], %f236;
	cvt.u64.u32 	%rd44, %r12;
	cvt.u64.u32 	%rd45, %r79;
	add.s64 	%rd46, %rd45, %rd44;
	shl.b64 	%rd47, %rd46, 2;
	add.s64 	%rd48, %rd2, %rd47;
	ld.global.f32 	%f237, [%rd48+4];
	div.rn.f32 	%f238, %f237, %f267;
	st.global.f32 	[%rd48+4], %f238;
	ld.global.f32 	%f239, [%rd48+8];
	div.rn.f32 	%f240, %f239, %f267;
	st.global.f32 	[%rd48+8], %f240;
	ld.global.f32 	%f241, [%rd48+12];
	div.rn.f32 	%f242, %f241, %f267;
	st.global.f32 	[%rd48+12], %f242;
	ld.global.f32 	%f243, [%rd48+16];
	div.rn.f32 	%f244, %f243, %f267;
	st.global.f32 	[%rd48+16], %f244;
	ld.global.f32 	%f245, [%rd48+20];
	div.rn.f32 	%f246, %f245, %f267;
	st.global.f32 	[%rd48+20], %f246;
	ld.global.f32 	%f247, [%rd48+24];
	div.rn.f32 	%f248, %f247, %f267;
	st.global.f32 	[%rd48+24], %f248;
	ld.global.f32 	%f249, [%rd48+28];
	div.rn.f32 	%f250, %f249, %f267;
	st.global.f32 	[%rd48+28], %f250;
	add.s32 	%r79, %r79, 8;
$L__BB3_20:
	setp.eq.s32 	%p16, %r21, 0;
	@%p16 bra 	$L__BB3_26;
	and.b32  	%r24, %r30, 3;
	setp.lt.u32 	%p17, %r21, 4;
	@%p17 bra 	$L__BB3_23;
	add.s32 	%r72, %r79, %r12;
	mul.wide.u32 	%rd49, %r72, 4;
	add.s64 	%rd50, %rd2, %rd49;
	ld.global.f32 	%f251, [%rd50];
	div.rn.f32 	%f252, %f251, %f267;
	st.global.f32 	[%rd50], %f252;
	cvt.u64.u32 	%rd51, %r12;
	cvt.u64.u32 	%rd52, %r79;
	add.s64 	%rd53, %rd52, %rd51;
	shl.b64 	%rd54, %rd53, 2;
	add.s64 	%rd55, %rd2, %rd54;
	ld.global.f32 	%f253, [%rd55+4];
	div.rn.f32 	%f254, %f253, %f267;
	st.global.f32 	[%rd55+4], %f254;
	ld.global.f32 	%f255, [%rd55+8];
	div.rn.f32 	%f256, %f255, %f267;
	st.global.f32 	[%rd55+8], %f256;
	ld.global.f32 	%f257, [%rd55+12];
	div.rn.f32 	%f258, %f257, %f267;
	st.global.f32 	[%rd55+12], %f258;
	add.s32 	%r79, %r79, 4;
$L__BB3_23:
	setp.eq.s32 	%p18, %r24, 0;
	@%p18 bra 	$L__BB3_26;
	add.s32 	%r73, %r79, %r12;
	mul.wide.u32 	%rd56, %r73, 4;
	add.s64 	%rd60, %rd2, %rd56;
	neg.s32 	%r82, %r24;
$L__BB3_25:
	.pragma "nounroll";
	ld.global.f32 	%f259, [%rd60];
	div.rn.f32 	%f260, %f259, %f267;
	st.global.f32 	[%rd60], %f260;
	add.s64 	%rd60, %rd60, 4;
	add.s32 	%r82, %r82, 1;
	setp.ne.s32 	%p19, %r82, 0;
	@%p19 bra 	$L__BB3_25;
$L__BB3_26:
	ret;

}


// ===== COMPILED SASS (sm_100) =====

	.target	sm_100

	.elftype	@"ET_EXEC"


//--------------------- .note.nv.tkinfo           --------------------------
	.section	.note.nv.tkinfo,"",@"SHT_NOTE"
	.sectionflags	@"SHF_NOTE_NV_TKINFO"
	.tkinfo
        /*0018*/ 	.word	0x00000002
        /*0030*/ 	.string	""
        /*0030*/ 	.string	"ptxas"
        /*0030*/ 	.string	"Cuda compilation tools, release 13.0, V13.0.88"
        /*0030*/ 	.string	"Build cuda_13.0.r13.0/compiler.36424714_0"
        /*0030*/ 	.string	"-arch sm_100 -m 64 "



//--------------------- .note.nv.cuinfo           --------------------------
	.section	.note.nv.cuinfo,"",@"SHT_NOTE"
	.sectionflags	@"SHF_NOTE_NV_CUINFO"
        /*0018*/ 	.short	0x0002
        /*001a*/ 	.short	0x0064
        /*001c*/ 	.short	0x0082
	.zero		2


//--------------------- .nv.info                  --------------------------
	.section	.nv.info,"",@"SHT_CUDA_INFO"
	.align	4


	//----- nvinfo : EIATTR_REGCOUNT
	.align		4
        /*0000*/ 	.byte	0x04, 0x2f
        /*0002*/ 	.short	(.L_1 - .L_0)
	.align		4
.L_0:
        /*0004*/ 	.word	index@(_Z10matrix_addPfS_S_ii)
        /*0008*/ 	.word	0x0000000c


	//----- nvinfo : EIATTR_FRAME_SIZE
	.align		4
.L_1:
        /*000c*/ 	.byte	0x04, 0x11
        /*000e*/ 	.short	(.L_3 - .L_2)
	.align		4
.L_2:
        /*0010*/ 	.word	index@(_Z10matrix_addPfS_S_ii)
        /*0014*/ 	.word	0x00000000


	//----- nvinfo : EIATTR_REGCOUNT
	.align		4
.L_3:
        /*0018*/ 	.byte	0x04, 0x2f
        /*001a*/ 	.short	(.L_5 - .L_4)
	.align		4
.L_4:
        /*001c*/ 	.word	index@(_Z15matrix_hadamardPfS_S_ii)
        /*0020*/ 	.word	0x0000000c


	//----- nvinfo : EIATTR_FRAME_SIZE
	.align		4
.L_5:
        /*0024*/ 	.byte	0x04, 0x11
        /*0026*/ 	.short	(.L_7 - .L_6)
	.align		4
.L_6:
        /*0028*/ 	.word	index@(_Z15matrix_hadamardPfS_S_ii)
        /*002c*/ 	.word	0x00000000


	//----- nvinfo : EIATTR_REGCOUNT
	.align		4
.L_7:
        /*0030*/ 	.byte	0x04, 0x2f
        /*0032*/ 	.short	(.L_9 - .L_8)
	.align		4
.L_8:
        /*0034*/ 	.word	index@(_Z15matrix_multiplyPfS_S_iii)
        /*0038*/ 	.word	0x00000020


	//----- nvinfo : EIATTR_FRAME_SIZE
	.align		4
.L_9:
        /*003c*/ 	.byte	0x04, 0x11
        /*003e*/ 	.short	(.L_11 - .L_10)
	.align		4
.L_10:
        /*0040*/ 	.word	index@(_Z15matrix_multiplyPfS_S_iii)
        /*0044*/ 	.word	0x00000000


	//----- nvinfo : EIATTR_REGCOUNT
	.align		4
.L_11:
        /*0048*/ 	.byte	0x04, 0x2f
        /*004a*/ 	.short	(.L_13 - .L_12)
	.align		4
.L_12:
        /*004c*/ 	.word	index@(_Z14matrix_softmaxPfS_ii)
        /*0050*/ 	.word	0x0000001a


	//----- nvinfo : EIATTR_FRAME_SIZE
	.align		4
.L_13:
        /*0054*/ 	.byte	0x04, 0x11
        /*0056*/ 	.short	(.L_15 - .L_14)
	.align		4
.L_14:
        /*0058*/ 	.word	index@($__internal_0_$__cuda_sm3x_div_rn_noftz_f32_slowpath)
        /*005c*/ 	.word	0x00000000


	//----- nvinfo : EIATTR_FRAME_SIZE
	.align		4
.L_15:
        /*0060*/ 	.byte	0x04, 0x11
        /*0062*/ 	.short	(.L_17 - .L_16)
	.align		4
.L_16:
        /*0064*/ 	.word	index@(_Z14matrix_softmaxPfS_ii)
        /*0068*/ 	.word	0x00000000


	//----- nvinfo : EIATTR_MIN_STACK_SIZE
	.align		4
.L_17:
        /*006c*/ 	.byte	0x04, 0x12
        /*006e*/ 	.short	(.L_19 - .L_18)
	.align		4
.L_18:
        /*0070*/ 	.word	index@(_Z14matrix_softmaxPfS_ii)
        /*0074*/ 	.word	0x00000000


	//----- nvinfo : EIATTR_MIN_STACK_SIZE
	.align		4
.L_19:
        /*0078*/ 	.byte	0x04, 0x12
        /*007a*/ 	.short	(.L_21 - .L_20)
	.align		4
.L_20:
        /*007c*/ 	.word	index@(_Z15matrix_multiplyPfS_S_iii)
        /*0080*/ 	.word	0x00000000


	//----- nvinfo : EIATTR_MIN_STACK_SIZE
	.align		4
.L_21:
        /*0084*/ 	.byte	0x04, 0x12
        /*0086*/ 	.short	(.L_23 - .L_22)
	.align		4
.L_22:
        /*0088*/ 	.word	index@(_Z15matrix_hadamardPfS_S_ii)
        /*008c*/ 	.word	0x00000000


	//----- nvinfo : EIATTR_MIN_STACK_SIZE
	.align		4
.L_23:
        /*0090*/ 	.byte	0x04, 0x12
        /*0092*/ 	.short	(.L_25 - .L_24)
	.align		4
.L_24:
        /*0094*/ 	.word	index@(_Z10matrix_addPfS_S_ii)
        /*0098*/ 	.word	0x00000000
.L_25:


//--------------------- .nv.compat                --------------------------
	.section	.nv.compat,"",@"SHT_CUDA_COMPAT_INFO"
	.align	4
        /*0000*/ 	.byte	0x02, 0x09, 0x00, 0x00, 0x02, 0x02, 0x01, 0x00, 0x02, 0x05, 0x05, 0x00, 0x03, 0x07, 0x01, 0x01
        /*0010*/ 	.byte	0x02, 0x03, 0x00, 0x00, 0x02, 0x06, 0x01, 0x00, 0x04, 0x0b, 0x08, 0x00, 0x01, 0x00, 0x00, 0x00
        /*0020*/ 	.byte	0x00, 0x00, 0x00, 0x00


//--------------------- .nv.info._Z14matrix_softmaxPfS_ii --------------------------
	.section	.nv.info._Z14matrix_softmaxPfS_ii,"",@"SHT_CUDA_INFO"
	.sectionflags	@""
	.align	4


	//----- nvinfo : EIATTR_CUDA_API_VERSION
	.align		4
        /*0000*/ 	.byte	0x04, 0x37
        /*0002*/ 	.short	(.L_27 - .L_26)
.L_26:
        /*0004*/ 	.word	0x00000082


	//----- nvinfo : EIATTR_KPARAM_INFO
	.align		4
.L_27:
        /*0008*/ 	.byte	0x04, 0x17
        /*000a*/ 	.short	(.L_29 - .L_28)
.L_28:
        /*000c*/ 	.word	0x00000000
        /*0010*/ 	.short	0x0003
        /*0012*/ 	.short	0x0014
        /*0014*/ 	.byte	0x00, 0xf0, 0x11, 0x00


	//----- nvinfo : EIATTR_KPARAM_INFO
	.align		4
.L_29:
        /*0018*/ 	.byte	0x04, 0x17
        /*001a*/ 	.short	(.L_31 - .L_30)
.L_30:
        /*001c*/ 	.word	0x00000000
        /*0020*/ 	.short	0x0002
        /*0022*/ 	.short	0x0010
        /*0024*/ 	.byte	0x00, 0xf0, 0x11, 0x00


	//----- nvinfo : EIATTR_KPARAM_INFO
	.align		4
.L_31:
        /*0028*/ 	.byte	0x04, 0x17
        /*002a*/ 	.short	(.L_33 - .L_32)
.L_32:
        /*002c*/ 	.word	0x00000000
        /*0030*/ 	.short	0x0001
        /*0032*/ 	.short	0x0008
        /*0034*/ 	.byte	0x00, 0xf5, 0x21, 0x00


	//----- nvinfo : EIATTR_KPARAM_INFO
	.align		4
.L_33:
        /*0038*/ 	.byte	0x04, 0x17
        /*003a*/ 	.short	(.L_35 - .L_34)
.L_34:
        /*003c*/ 	.word	0x00000000
        /*0040*/ 	.short	0x0000
        /*0042*/ 	.short	0x0000
        /*0044*/ 	.byte	0x00, 0xf5, 0x21, 0x00


	//----- nvinfo : EIATTR_SPARSE_MMA_MASK
	.align		4
.L_35:
        /*0048*/ 	.byte	0x03, 0x50
        /*004a*/ 	.short	0x0000


	//----- nvinfo : EIATTR_MAXREG_COUNT
	.align		4
        /*004c*/ 	.byte	0x03, 0x1b
        /*004e*/ 	.short	0x00ff


	//----- nvinfo : EIATTR_MERCURY_ISA_VERSION
	.align		4
        /*0050*/ 	.byte	0x03, 0x5f
        /*0052*/ 	.short	0x0101


	//----- nvinfo : EIATTR_VRC_CTA_INIT_COUNT
	.align		4
        /*0054*/ 	.byte	0x02, 0x4a
	.zero		1
	.zero		1


	//----- nvinfo : EIATTR_EXIT_INSTR_OFFSETS
	.align		4
        /*0058*/ 	.byte	0x04, 0x1c
        /*005a*/ 	.short	(.L_37 - .L_36)


	//   ....[0]....
.L_36:
        /*005c*/ 	.word	0x00000070


	//   ....[1]....
        /*0060*/ 	.word	0x00001060


	//   ....[2]....
        /*0064*/ 	.word	0x00002110


	//   ....[3]....
        /*0068*/ 	.word	0x000029c0


	//   ....[4]....
        /*006c*/ 	.word	0x00002e90


	//   ....[5]....
        /*0070*/ 	.word	0x00003030


	//----- nvinfo : EIATTR_CRS_STACK_SIZE
	.align		4
.L_37:
        /*0074*/ 	.byte	0x04, 0x1e
        /*0076*/ 	.short	(.L_39 - .L_38)
.L_38:
        /*0078*/ 	.word	0x00000000


	//----- nvinfo : EIATTR_CBANK_PARAM_SIZE
	.align		4
.L_39:
        /*007c*/ 	.byte	0x03, 0x19
        /*007e*/ 	.short	0x0018


	//----- nvinfo : EIATTR_PARAM_CBANK
	.align		4
        /*0080*/ 	.byte	0x04, 0x0a
        /*0082*/ 	.short	(.L_41 - .L_40)
	.align		4
.L_40:
        /*0084*/ 	.word	index@(.nv.constant0._Z14matrix_softmaxPfS_ii)
        /*0088*/ 	.short	0x0380
        /*008a*/ 	.short	0x0018


	//----- nvinfo : EIATTR_SW_WAR
	.align		4
.L_41:
        /*008c*/ 	.byte	0x04, 0x36
        /*008e*/ 	.short	(.L_43 - .L_42)
.L_42:
        /*0090*/ 	.word	0x00000008
.L_43:


//--------------------- .nv.info._Z15matrix_multiplyPfS_S_iii --------------------------
	.section	.nv.info._Z15matrix_multiplyPfS_S_iii,"",@"SHT_CUDA_INFO"
	.sectionflags	@""
	.align	4


	//----- nvinfo : EIATTR_CUDA_API_VERSION
	.align		4
        /*0000*/ 	.byte	0x04, 0x37
        /*0002*/ 	.short	(.L_45 - .L_44)
.L_44:
        /*0004*/ 	.word	0x00000082


	//----- nvinfo : EIATTR_KPARAM_INFO
	.align		4
.L_45:
        /*0008*/ 	.byte	0x04, 0x17
        /*000a*/ 	.short	(.L_47 - .L_46)
.L_46:
        /*000c*/ 	.word	0x00000000
        /*0010*/ 	.short	0x0005
        /*0012*/ 	.short	0x0020
        /*0014*/ 	.byte	0x00, 0xf0, 0x11, 0x00


	//----- nvinfo : EIATTR_KPARAM_INFO
	.align		4
.L_47:
        /*0018*/ 	.byte	0x04, 0x17
        /*001a*/ 	.short	(.L_49 - .L_48)
.L_48:
        /*001c*/ 	.word	0x00000000
        /*0020*/ 	.short	0x0004
        /*0022*/ 	.short	0x001c
        /*0024*/ 	.byte	0x00, 0xf0, 0x11, 0x00


	//----- nvinfo : EIATTR_KPARAM_INFO
	.align		4
.L_49:
        /*0028*/ 	.byte	0x04, 0x17
        /*002a*/ 	.short	(.L_51 - .L_50)
.L_50:
        /*002c*/ 	.word	0x00000000
        /*0030*/ 	.short	0x0003
        /*0032*/ 	.short	0x0018
        /*0034*/ 	.byte	0x00, 0xf0, 0x11, 0x00


	//----- nvinfo : EIATTR_KPARAM_INFO
	.align		4
.L_51:
        /*0038*/ 	.byte	0x04, 0x17
        /*003a*/ 	.short	(.L_53 - .L_52)
.L_52:
        /*003c*/ 	.word	0x00000000
        /*0040*/ 	.short	0x0002
        /*0042*/ 	.short	0x0010
        /*0044*/ 	.byte	0x00, 0xf5, 0x21, 0x00


	//----- nvinfo : EIATTR_KPARAM_INFO
	.align		4
.L_53:
        /*0048*/ 	.byte	0x04, 0x17
        /*004a*/ 	.short	(.L_55 - .L_54)
.L_54:
        /*004c*/ 	.word	0x00000000
        /*0050*/ 	.short	0x0001
        /*0052*/ 	.short	0x0008
        /*0054*/ 	.byte	0x00, 0xf5, 0x21, 0x00


	//----- nvinfo : EIATTR_KPARAM_INFO
	.align		4
.L_55:
        /*0058*/ 	.byte	0x04, 0x17
        /*005a*/ 	.short	(.L_57 - .L_56)
.L_56:
        /*005c*/ 	.word	0x00000000
        /*0060*/ 	.short	0x0000
        /*0062*/ 	.short	0x0000
        /*0064*/ 	.byte	0x00, 0xf5, 0x21, 0x00


	//----- nvinfo : EIATTR_SPARSE_MMA_MASK
	.align		4
.L_57:
        /*0068*/ 	.byte	0x03, 0x50
        /*006a*/ 	.short	0x0000


	//----- nvinfo : EIATTR_MAXREG_COUNT
	.align		4
        /*006c*/ 	.byte	0x03, 0x1b
        /*006e*/ 	.short	0x00ff


	//----- nvinfo : EIATTR_MERCURY_ISA_VERSION
	.align		4
        /*0070*/ 	.byte	0x03, 0x5f
        /*0072*/ 	.short	0x0101


	//----- nvinfo : EIATTR_VRC_CTA_INIT_COUNT
	.align		4
        /*0074*/ 	.byte	0x02, 0x4a
	.zero		1
	.zero		1


	//----- nvinfo : EIATTR_EXIT_INSTR_OFFSETS
	.align		4
        /*0078*/ 	.byte	0x04, 0x1c
        /*007a*/ 	.short	(.L_59 - .L_58)


	//   ....[0]....
.L_58:
        /*007c*/ 	.word	0x000000d0


	//   ....[1]....
        /*0080*/ 	.word	0x000008f0


	//----- nvinfo : EIATTR_CBANK_PARAM_SIZE
	.align		4
.L_59:
        /*0084*/ 	.byte	0x03, 0x19
        /*0086*/ 	.short	0x0024


	//----- nvinfo : EIATTR_PARAM_CBANK
	.align		4
        /*0088*/ 	.byte	0x04, 0x0a
        /*008a*/ 	.short	(.L_61 - .L_60)
	.align		4
.L_60:
        /*008c*/ 	.word	index@(.nv.constant0._Z15matrix_multiplyPfS_S_iii)
        /*0090*/ 	.short	0x0380
        /*0092*/ 	.short	0x0024


	//----- nvinfo : EIATTR_SW_WAR
	.align		4
.L_61:
        /*0094*/ 	.byte	0x04, 0x36
        /*0096*/ 	.short	(.L_63 - .L_62)
.L_62:
        /*0098*/ 	.word	0x00000008
.L_63:


//--------------------- .nv.info._Z15matrix_hadamardPfS_S_ii --------------------------
	.section	.nv.info._Z15matrix_hadamardPfS_S_ii,"",@"SHT_CUDA_INFO"
	.sectionflags	@""
	.align	4


	//----- nvinfo : EIATTR_CUDA_API_VERSION
	.align		4
        /*0000*/ 	.byte	0x04, 0x37
        /*0002*/ 	.short	(.L_65 - .L_64)
.L_64:
        /*0004*/ 	.word	0x00000082


	//----- nvinfo : EIATTR_KPARAM_INFO
	.align		4
.L_65:
        /*0008*/ 	.byte	0x04, 0x17
        /*000a*/ 	.short	(.L_67 - .L_66)
.L_66:
        /*000c*/ 	.word	0x00000000
        /*0010*/ 	.short	0x0004
        /*0012*/ 	.short	0x001c
        /*0014*/ 	.byte	0x00, 0xf0, 0x11, 0x00


	//----- nvinfo : EIATTR_KPARAM_INFO
	.align		4
.L_67:
        /*0018*/ 	.byte	0x04, 0x17
        /*001a*/ 	.short	(.L_69 - .L_68)
.L_68:
        /*001c*/ 	.word	0x00000000
        /*0020*/ 	.short	0x0003
        /*0022*/ 	.short	0x0018
        /*0024*/ 	.byte	0x00, 0xf0, 0x11, 0x00


	//----- nvinfo : EIATTR_KPARAM_INFO
	.align		4
.L_69:
        /*0028*/ 	.byte	0x04, 0x17
        /*002a*/ 	.short	(.L_71 - .L_70)
.L_70:
        /*002c*/ 	.word	0x00000000
        /*0030*/ 	.short	0x0002
        /*0032*/ 	.short	0x0010
        /*0034*/ 	.byte	0x00, 0xf5, 0x21, 0x00


	//----- nvinfo : EIATTR_KPARAM_INFO
	.align		4
.L_71:
        /*0038*/ 	.byte	0x04, 0x17
        /*003a*/ 	.short	(.L_73 - .L_72)
.L_72:
        /*003c*/ 	.word	0x00000000
        /*0040*/ 	.short	0x0001
        /*0042*/ 	.short	0x0008
        /*0044*/ 	.byte	0x00, 0xf5, 0x21, 0x00


	//----- nvinfo : EIATTR_KPARAM_INFO
	.align		4
.L_73:
        /*0048*/ 	.byte	0x04, 0x17
        /*004a*/ 	.short	(.L_75 - .L_74)
.L_74:
        /*004c*/ 	.word	0x00000000
        /*0050*/ 	.short	0x0000
        /*0052*/ 	.short	0x0000
        /*0054*/ 	.byte	0x00, 0xf5, 0x21, 0x00


	//----- nvinfo : EIATTR_SPARSE_MMA_MASK
	.align		4
.L_75:
        /*0058*/ 	.byte	0x03, 0x50
        /*005a*/ 	.short	0x0000


	//----- nvinfo : EIATTR_MAXREG_COUNT
	.align		4
        /*005c*/ 	.byte	0x03, 0x1b
        /*005e*/ 	.short	0x00ff


	//----- nvinfo : EIATTR_MERCURY_ISA_VERSION
	.align		4
        /*0060*/ 	.byte	0x03, 0x5f
        /*0062*/ 	.short	0x0101


	//----- nvinfo : EIATTR_VRC_CTA_INIT_COUNT
	.align		4
        /*0064*/ 	.byte	0x02, 0x4a
	.zero		1
	.zero		1


	//----- nvinfo : EIATTR_EXIT_INSTR_OFFSETS
	.align		4
        /*0068*/ 	.byte	0x04, 0x1c
        /*006a*/ 	.short	(.L_77 - .L_76)


	//   ....[0]....
.L_76:
        /*006c*/ 	.word	0x000000c0


	//   ....[1]....
        /*0070*/ 	.word	0x00000190


	//----- nvinfo : EIATTR_CBANK_PARAM_SIZE
	.align		4
.L_77:
        /*0074*/ 	.byte	0x03, 0x19
        /*0076*/ 	.short	0x0020


	//----- nvinfo : EIATTR_PARAM_CBANK
	.align		4
        /*0078*/ 	.byte	0x04, 0x0a
        /*007a*/ 	.short	(.L_79 - .L_78)
	.align		4
.L_78:
        /*007c*/ 	.word	index@(.nv.constant0._Z15matrix_hadamardPfS_S_ii)
        /*0080*/ 	.short	0x0380
        /*0082*/ 	.short	0x0020


	//----- nvinfo : EIATTR_SW_WAR
	.align		4
.L_79:
        /*0084*/ 	.byte	0x04, 0x36
        /*0086*/ 	.short	(.L_81 - .L_80)
.L_80:
        /*0088*/ 	.word	0x00000008
.L_81:


//--------------------- .nv.info._Z10matrix_addPfS_S_ii --------------------------
	.section	.nv.info._Z10matrix_addPfS_S_ii,"",@"SHT_CUDA_INFO"
	.sectionflags	@""
	.align	4


	//----- nvinfo : EIATTR_CUDA_API_VERSION
	.align		4
        /*0000*/ 	.byte	0x04, 0x37
        /*0002*/ 	.short	(.L_83 - .L_82)
.L_82:
        /*0004*/ 	.word	0x00000082


	//----- nvinfo : EIATTR_KPARAM_INFO
	.align		4
.L_83:
        /*0008*/ 	.byte	0x04, 0x17
        /*000a*/ 	.short	(.L_85 - .L_84)
.L_84:
        /*000c*/ 	.word	0x00000000
        /*0010*/ 	.short	0x0004
        /*0012*/ 	.short	0x001c
        /*0014*/ 	.byte	0x00, 0xf0, 0x11, 0x00


	//----- nvinfo : EIATTR_KPARAM_INFO
	.align		4
.L_85:
        /*0018*/ 	.byte	0x04, 0x17
        /*001a*/ 	.short	(.L_87 - .L_86)
.L_86:
        /*001c*/ 	.word	0x00000000
        /*0020*/ 	.short	0x0003
        /*0022*/ 	.short	0x0018
        /*0024*/ 	.byte	0x00, 0xf0, 0x11, 0x00


	//----- nvinfo : EIATTR_KPARAM_INFO
	.align		4
.L_87:
        /*0028*/ 	.byte	0x04, 0x17
        /*002a*/ 	.short	(.L_89 - .L_88)
.L_88:
        /*002c*/ 	.word	0x00000000
        /*0030*/ 	.short	0x0002
        /*0032*/ 	.short	0x0010
        /*0034*/ 	.byte	0x00, 0xf5, 0x21, 0x00


	//----- nvinfo : EIATTR_KPARAM_INFO
	.align		4
.L_89:
        /*0038*/ 	.byte	0x04, 0x17
        /*003a*/ 	.short	(.L_91 - .L_90)
.L_90:
        /*003c*/ 	.word	0x00000000
        /*0040*/ 	.short	0x0001
        /*0042*/ 	.short	0x0008
        /*0044*/ 	.byte	0x00, 0xf5, 0x21, 0x00


	//----- nvinfo : EIATTR_KPARAM_INFO
	.align		4
.L_91:
        /*0048*/ 	.byte	0x04, 0x17
        /*004a*/ 	.short	(.L_93 - .L_92)
.L_92:
        /*004c*/ 	.word	0x00000000
        /*0050*/ 	.short	0x0000
        /*0052*/ 	.short	0x0000
        /*0054*/ 	.byte	0x00, 0xf5, 0x21, 0x00


	//----- nvinfo : EIATTR_SPARSE_MMA_MASK
	.align		4
.L_93:
        /*0058*/ 	.byte	0x03, 0x50
        /*005a*/ 	.short	0x0000


	//----- nvinfo : EIATTR_MAXREG_COUNT
	.align		4
        /*005c*/ 	.byte	0x03, 0x1b
        /*005e*/ 	.short	0x00ff


	//----- nvinfo : EIATTR_MERCURY_ISA_VERSION
	.align		4
        /*0060*/ 	.byte	0x03, 0x5f
        /*0062*/ 	.short	0x0101


	//----- nvinfo : EIATTR_VRC_CTA_INIT_COUNT
	.align		4
        /*0064*/ 	.byte	0x02, 0x4a
	.zero		1
	.zero		1


	//----- nvinfo : EIATTR_EXIT_INSTR_OFFSETS
	.align		4
        /*0068*/ 	.byte	0x04, 0x1c
        /*006a*/ 	.short	(.L_95 - .L_94)


	//   ....[0]....
.L_94:
        /*006c*/ 	.word	0x000000c0


	//   ....[1]....
        /*0070*/ 	.word	0x00000190


	//----- nvinfo : EIATTR_CBANK_PARAM_SIZE
	.align		4
.L_95:
        /*0074*/ 	.byte	0x03, 0x19
        /*0076*/ 	.short	0x0020


	//----- nvinfo : EIATTR_PARAM_CBANK
	.align		4
        /*0078*/ 	.byte	0x04, 0x0a
        /*007a*/ 	.short	(.L_97 - .L_96)
	.align		4
.L_96:
        /*007c*/ 	.word	index@(.nv.constant0._Z10matrix_addPfS_S_ii)
        /*0080*/ 	.short	0x0380
        /*0082*/ 	.short	0x0020


	//----- nvinfo : EIATTR_SW_WAR
	.align		4
.L_97:
        /*0084*/ 	.byte	0x04, 0x36
        /*0086*/ 	.short	(.L_99 - .L_98)
.L_98:
        /*0088*/ 	.word	0x00000008
.L_99:


//--------------------- .nv.callgraph             --------------------------
	.section	.nv.callgraph,"",@"SHT_CUDA_CALLGRAPH"
	.align	4
	.sectionentsize	8
	.align		4
        /*0000*/ 	.word	0x00000000
	.align		4
        /*0004*/ 	.word	0xffffffff
	.align		4
        /*0008*/ 	.word	0x00000000
	.align		4
        /*000c*/ 	.word	0xfffffffe
	.align		4
        /*0010*/ 	.word	0x00000000
	.align		4
        /*0014*/ 	.word	0xfffffffd
	.align		4
        /*0018*/ 	.word	0x00000000
	.align		4
        /*001c*/ 	.word	0xfffffffc


//--------------------- .text._Z14matrix_softmaxPfS_ii --------------------------
	.section	.text._Z14matrix_softmaxPfS_ii,"ax",@progbits
	.align	128
        .global         _Z14matrix_softmaxPfS_ii
        .type           _Z14matrix_softmaxPfS_ii,@function
        .size           _Z14matrix_softmaxPfS_ii,(.L_x_87 - _Z14matrix_softmaxPfS_ii)
        .other          _Z14matrix_softmaxPfS_ii,@"STO_CUDA_ENTRY STV_DEFAULT"
_Z14matrix_softmaxPfS_ii:
.text._Z14matrix_softmaxPfS_ii:
[----:B------:R-:W-:Y:S01]  /*0000*/  LDC R1, c[0x0][0x37c] ;  /* 0x0000df00ff017b82 */ /* 0x000fe20000000800 */
[----:B------:R-:W0:Y:S07]  /*0010*/  S2R R3, SR_TID.Y ;  /* 0x0000000000037919 */ /* 0x000e2e0000002200 */
[----:B------:R-:W0:Y:S01]  /*0020*/  S2UR UR4, SR_CTAID.Y ;  /* 0x00000000000479c3 */ /* 0x000e220000002600 */
[----:B------:R-:W1:Y:S07]  /*0030*/  LDCU UR5, c[0x0][0x390] ;  /* 0x00007200ff0577ac */ /* 0x000e6e0008000800 */
[----:B------:R-:W0:Y:S02]  /*0040*/  LDC R2, c[0x0][0x364] ;  /* 0x0000d900ff027b82 */ /* 0x000e240000000800 */
[----:B0-----:R-:W-:-:S05]  /*0050*/  IMAD R2, R2, UR4, R3 ;  /* 0x0000000402027c24 */ /* 0x001fca000f8e0203 */
[----:B-1----:R-:W-:-:S13]  /*0060*/  ISETP.GE.AND P0, PT, R2, UR5, PT ;  /* 0x0000000502007c0c */ /* 0x002fda000bf06270 */
[----:B------:R-:W-:Y:S05]  /*0070*/  @P0 EXIT ;  /* 0x000000000000094d */ /* 0x000fea0003800000 */
[----:B------:R-:W0:Y:S01]  /*0080*/  LDCU UR5, c[0x0][0x394] ;  /* 0x00007280ff0577ac */ /* 0x000e220008000800 */
[----:B------:R-:W-:Y:S01]  /*0090*/  HFMA2 R3, -RZ, RZ, 0, 0 ;  /* 0x00000000ff037431 */ /* 0x000fe200000001ff */
[----:B------:R-:W1:Y:S01]  /*00a0*/  LDCU.64 UR8, c[0x0][0x358] ;  /* 0x00006b00ff0877ac */ /* 0x000e620008000a00 */
[----:B0-----:R-:W-:-:S09]  /*00b0*/  UISETP.GE.AND UP0, UPT, UR5, 0x1, UPT ;  /* 0x000000010500788c */ /* 0x001fd2000bf06270 */
[----:B-1----:R-:W-:Y:S05]  /*00c0*/  BRA.U !UP0, `(.L_x_0) ;  /* 0x0000000d08dc7547 */ /* 0x002fea000b800000 */
[----:B------:R-:W-:Y:S02]  /*00d0*/  UISETP.GE.U32.AND UP1, UPT, UR5, 0x8, UPT ;  /* 0x000000080500788c */ /* 0x000fe4000bf26070 */
[----:B------:R-:W-:Y:S01]  /*00e0*/  IMAD R0, R2, UR5, RZ ;  /* 0x0000000502007c24 */ /* 0x000fe2000f8e02ff */
[----:B------:R-:W-:Y:S01]  /*00f0*/  ULOP3.LUT UR6, UR5, 0x7, URZ, 0xc0, !UPT ;  /* 0x0000000705067892 */ /* 0x000fe2000f8ec0ff */
[----:B------:R-:W-:Y:S01]  /*0100*/  MOV R3, RZ ;  /* 0x000000ff00037202 */ /* 0x000fe20000000f00 */
[----:B------:R-:W-:Y:S02]  /*0110*/  UMOV UR4, URZ ;  /* 0x000000ff00047c82 */ /* 0x000fe40008000000 */
[----:B------:R-:W-:Y:S02]  /*0120*/  UISETP.NE.AND UP0, UPT, UR6, URZ, UPT ;  /* 0x000000ff0600728c */ /* 0x000fe4000bf05270 */
[----:B------:R-:W-:Y:S09]  /*0130*/  BRA.U !UP1, `(.L_x_1) ;  /* 0x0000000509b87547 */ /* 0x000ff2000b800000 */
[----:B------:R-:W0:Y:S01]  /*0140*/  LDCU.128 UR12, c[0x0][0x380] ;  /* 0x00007000ff0c77ac */ /* 0x000e220008000c00 */
[----:B------:R-:W-:Y:S01]  /*0150*/  HFMA2 R5, -RZ, RZ, 0, 0 ;  /* 0x00000000ff057431 */ /* 0x000fe200000001ff */
[----:B------:R-:W-:Y:S01]  /*0160*/  MOV R4, 0x10 ;  /* 0x0000001000047802 */ /* 0x000fe20000000f00 */
[----:B------:R-:W-:Y:S01]  /*0170*/  ULOP3.LUT UR4, UR5, 0x7ffffff8, URZ, 0xc0, !UPT ;  /* 0x7ffffff805047892 */ /* 0x000fe2000f8ec0ff */
[----:B------:R-:W-:-:S03]  /*0180*/  MOV R3, RZ ;  /* 0x000000ff00037202 */ /* 0x000fc60000000f00 */
[----:B------:R-:W-:Y:S01]  /*0190*/  UIADD3 UR5, UPT, UPT, -UR4, URZ, URZ ;  /* 0x000000ff04057290 */ /* 0x000fe2000fffe1ff */
[----:B------:R-:W-:-:S03]  /*01a0*/  IMAD.WIDE.U32 R4, R0, 0x4, R4 ;  /* 0x0000000400047825 */ /* 0x000fc600078e0004 */
[C---:B0-----:R-:W-:Y:S02]  /*01b0*/  IADD3 R11, P0, PT, R4.reuse, UR14, RZ ;  /* 0x0000000e040b7c10 */ /* 0x041fe4000ff1e0ff */
[----:B------:R-:W-:Y:S02]  /*01c0*/  IADD3 R4, P1, PT, R4, UR12, RZ ;  /* 0x0000000c04047c10 */ /* 0x000fe4000ff3e0ff */
[C---:B------:R-:W-:Y:S02]  /*01d0*/  IADD3.X R12, PT, PT, R5.reuse, UR15, RZ, P0, !PT ;  /* 0x0000000f050c7c10 */ /* 0x040fe400087fe4ff */
[----:B------:R-:W-:-:S09]  /*01e0*/  IADD3.X R5, PT, PT, R5, UR13, RZ, P1, !PT ;  /* 0x0000000d05057c10 */ /* 0x000fd20008ffe4ff */
.L_x_2:
[----:B--2---:R-:W2:Y:S01]  /*01f0*/  LDG.E R7, desc[UR8][R4.64+-0x10] ;  /* 0xfffff00804077981 */ /* 0x004ea2000c1e1900 */
[----:B------:R-:W-:Y:S02]  /*0200*/  MOV R8, 0x3bbb989d ;  /* 0x3bbb989d00087802 */ /* 0x000fe40000000f00 */
[----:B------:R-:W-:-:S03]  /*0210*/  MOV R9, 0x437c0000 ;  /* 0x437c000000097802 */ /* 0x000fc60000000f00 */
[----:B--2---:R-:W-:-:S04]  /*0220*/  FFMA.SAT R6, R7, R8, 0.5 ;  /* 0x3f00000007067423 */ /* 0x004fc80000002008 */
[----:B------:R-:W-:-:S04]  /*0230*/  FFMA.RM R6, R6, R9, 12582913 ;  /* 0x4b40000106067423 */ /* 0x000fc80000004009 */
[----:B------:R-:W-:-:S04]  /*0240*/  FADD R10, R6, -12583039 ;  /* 0xcb40007f060a7421 */ /* 0x000fc80000000000 */
[----:B------:R-:W-:-:S04]  /*0250*/  FFMA R10, R7, 1.4426950216293334961, -R10 ;  /* 0x3fb8aa3b070a7823 */ /* 0x000fc8000000080a */
[----:B------:R-:W-:Y:S01]  /*0260*/  FFMA R7, R7, 1.925963033500011079e-08, R10 ;  /* 0x32a5706007077823 */ /* 0x000fe2000000000a */
[----:B------:R-:W-:Y:S02]  /*0270*/  SHF.L.U32 R10, R6, 0x17, RZ ;  /* 0x00000017060a7819 */ /* 0x000fe400000006ff */
[----:B------:R-:W-:-:S03]  /*0280*/  MOV R6, R11 ;  /* 0x0000000b00067202 */ /* 0x000fc60000000f00 */
[----:B------:R-:W0:Y:S02]  /*0290*/  MUFU.EX2 R7, R7 ;  /* 0x0000000700077308 */ /* 0x000e240000000800 */
[----:B0-----:R-:W-:Y:S01]  /*02a0*/  FMUL R10, R10, R7 ;  /* 0x000000070a0a7220 */ /* 0x001fe20000400000 */
[----:B------:R-:W-:-:S05]  /*02b0*/  MOV R7, R12 ;  /* 0x0000000c00077202 */ /* 0x000fca0000000f00 */
[----:B------:R0:W-:Y:S04]  /*02c0*/  STG.E desc[UR8][R6.64+-0x10], R10 ;  /* 0xfffff00a06007986 */ /* 0x0001e8000c101908 */
[----:B------:R-:W2:Y:S02]  /*02d0*/  LDG.E R11, desc[UR8][R4.64+-0xc] ;  /* 0xfffff408040b7981 */ /* 0x000ea4000c1e1900 */
[----:B--2---:R-:W-:-:S04]  /*02e0*/  FFMA.SAT R12, R11, R8, 0.5 ;  /* 0x3f0000000b0c7423 */ /* 0x004fc80000002008 */
[----:B------:R-:W-:-:S04]  /*02f0*/  FFMA.RM R12, R12, R9, 12582913 ;  /* 0x4b4000010c0c7423 */ /* 0x000fc80000004009 */
[----:B------:R-:W-:-:S04]  /*0300*/  FADD R14, R12, -12583039 ;  /* 0xcb40007f0c0e7421 */ /* 0x000fc80000000000 */
[----:B------:R-:W-:-:S04]  /*0310*/  FFMA R14, R11, 1.4426950216293334961, -R14 ;  /* 0x3fb8aa3b0b0e7823 */ /* 0x000fc8000000080e */
[----:B------:R-:W-:Y:S01]  /*0320*/  FFMA R14, R11, 1.925963033500011079e-08, R14 ;  /* 0x32a570600b0e7823 */ /* 0x000fe2000000000e */
[----:B------:R-:W-:-:S05]  /*0330*/  SHF.L.U32 R11, R12, 0x17, RZ ;  /* 0x000000170c0b7819 */ /* 0x000fca00000006ff */
[----:B------:R-:W1:Y:S02]  /*0340*/  MUFU.EX2 R14, R14 ;  /* 0x0000000e000e7308 */ /* 0x000e640000000800 */
[----:B-1----:R-:W-:-:S05]  /*0350*/  FMUL R11, R11, R14 ;  /* 0x0000000e0b0b7220 */ /* 0x002fca0000400000 */
        /* <DEDUP_REMOVED lines=8> */
[----:B------:R-:W2:Y:S02]  /*03e0*/  MUFU.EX2 R16, R16 ;  /* 0x0000001000107308 */ /* 0x000ea40000000800 */
[----:B--2---:R-:W-:-:S05]  /*03f0*/  FMUL R13, R13, R16 ;  /* 0x000000100d0d7220 */ /* 0x004fca0000400000 */
[----:B------:R2:W-:Y:S04]  /*0400*/  STG.E desc[UR8][R6.64+-0x8], R13 ;  /* 0xfffff80d06007986 */ /* 0x0005e8000c101908 */
[----:B------:R-:W3:Y:S02]  /*0410*/  LDG.E R15, desc[UR8][R4.64+-0x4] ;  /* 0xfffffc08040f7981 */ /* 0x000ee4000c1e1900 */
[----:B---3--:R-:W-:-:S04]  /*0420*/  FFMA.SAT R12, R15, R8, 0.5 ;  /* 0x3f0000000f0c7423 */ /* 0x008fc80000002008 */
[----:B------:R-:W-:-:S04]  /*0430*/  FFMA.RM R12, R12, R9, 12582913 ;  /* 0x4b4000010c0c7423 */ /* 0x000fc80000004009 */
[----:B------:R-:W-:-:S04]  /*0440*/  FADD R14, R12, -12583039 ;  /* 0xcb40007f0c0e7421 */ /* 0x000fc80000000000 */
[----:B------:R-:W-:-:S04]  /*0450*/  FFMA R14, R15, 1.4426950216293334961, -R14 ;  /* 0x3fb8aa3b0f0e7823 */ /* 0x000fc8000000080e */
[----:B------:R-:W-:Y:S01]  /*0460*/  FFMA R14, R15, 1.925963033500011079e-08, R14 ;  /* 0x32a570600f0e7823 */ /* 0x000fe2000000000e */
[----:B------:R-:W-:-:S05]  /*0470*/  SHF.L.U32 R15, R12, 0x17, RZ ;  /* 0x000000170c0f7819 */ /* 0x000fca00000006ff */
[----:B------:R-:W3:Y:S02]  /*0480*/  MUFU.EX2 R14, R14 ;  /* 0x0000000e000e7308 */ /* 0x000ee40000000800 */
[----:B---3--:R-:W-:-:S05]  /*0490*/  FMUL R15, R15, R14 ;  /* 0x0000000e0f0f7220 */ /* 0x008fca0000400000 */
        /* <DEDUP_REMOVED lines=31> */
[----:B------:R3:W4:Y:S01]  /*0690*/  LDG.E R23, desc[UR8][R4.64+0xc] ;  /* 0x00000c0804177981 */ /* 0x000722000c1e1900 */
[----:B0-----:R-:W-:Y:S01]  /*06a0*/  FADD R10, R10, R3 ;  /* 0x000000030a0a7221 */ /* 0x001fe20000000000 */
[----:B------:R-:W-:-:S03]  /*06b0*/  UIADD3 UR5, UPT, UPT, UR5, 0x8, URZ ;  /* 0x0000000805057890 */ /* 0x000fc6000fffe0ff */
[----:B------:R-:W-:Y:S01]  /*06c0*/  FADD R10, R10, R11 ;  /* 0x0000000b0a0a7221 */ /* 0x000fe20000000000 */
[----:B------:R-:W-:Y:S01]  /*06d0*/  UISETP.NE.AND UP1, UPT, UR5, URZ, UPT ;  /* 0x000000ff0500728c */ /* 0x000fe2000bf25270 */
[----:B-1----:R-:W-:Y:S02]  /*06e0*/  IADD3 R11, P0, PT, R6, 0x20, RZ ;  /* 0x00000020060b7810 */ /* 0x002fe40007f1e0ff */
[----:B------:R-:W-:Y:S01]  /*06f0*/  FADD R10, R10, R13 ;  /* 0x0000000d0a0a7221 */ /* 0x000fe20000000000 */
[----:B---3--:R-:W-:-:S03]  /*0700*/  IADD3 R4, P1, PT, R4, 0x20, RZ ;  /* 0x0000002004047810 */ /* 0x008fc60007f3e0ff */
[----:B------:R-:W-:Y:S01]  /*0710*/  FADD R10, R10, R15 ;  /* 0x0000000f0a0a7221 */ /* 0x000fe20000000000 */
[----:B------:R-:W-:-:S03]  /*0720*/  IADD3.X R5, PT, PT, RZ, R5, RZ, P1, !PT ;  /* 0x00000005ff057210 */ /* 0x000fc60000ffe4ff */
[----:B------:R-:W-:-:S04]  /*0730*/  FADD R10, R10, R17 ;  /* 0x000000110a0a7221 */ /* 0x000fc80000000000 */
[----:B------:R-:W-:-:S04]  /*0740*/  FADD R10, R10, R19 ;  /* 0x000000130a0a7221 */ /* 0x000fc80000000000 */
[----:B------:R-:W-:Y:S01]  /*0750*/  FADD R10, R10, R21 ;  /* 0x000000150a0a7221 */ /* 0x000fe20000000000 */
[----:B----4-:R-:W-:-:S04]  /*0760*/  FFMA.SAT R8, R23, R8, 0.5 ;  /* 0x3f00000017087423 */ /* 0x010fc80000002008 */
[----:B------:R-:W-:-:S04]  /*0770*/  FFMA.RM R8, R8, R9, 12582913 ;  /* 0x4b40000108087423 */ /* 0x000fc80000004009 */
[C---:B------:R-:W-:Y:S01]  /*0780*/  FADD R12, R8.reuse, -12583039 ;  /* 0xcb40007f080c7421 */ /* 0x040fe20000000000 */
[----:B------:R-:W-:-:S03]  /*0790*/  SHF.L.U32 R8, R8, 0x17, RZ ;  /* 0x0000001708087819 */ /* 0x000fc600000006ff */
[----:B------:R-:W-:-:S04]  /*07a0*/  FFMA R12, R23, 1.4426950216293334961, -R12 ;  /* 0x3fb8aa3b170c7823 */ /* 0x000fc8000000080c */
[----:B------:R-:W-:-:S04]  /*07b0*/  FFMA R12, R23, 1.925963033500011079e-08, R12 ;  /* 0x32a57060170c7823 */ /* 0x000fc8000000000c */
[----:B------:R0:W1:Y:S02]  /*07c0*/  MUFU.EX2 R9, R12 ;  /* 0x0000000c00097308 */ /* 0x0000640000000800 */
[----:B0-----:R-:W-:Y:S01]  /*07d0*/  IADD3.X R12, PT, PT, RZ, R7, RZ, P0, !PT ;  /* 0x00000007ff0c7210 */ /* 0x001fe200007fe4ff */
[----:B-1----:R-:W-:-:S04]  /*07e0*/  FMUL R9, R8, R9 ;  /* 0x0000000908097220 */ /* 0x002fc80000400000 */
[----:B------:R-:W-:Y:S01]  /*07f0*/  FADD R3, R10, R9 ;  /* 0x000000090a037221 */ /* 0x000fe20000000000 */
[----:B------:R2:W-:Y:S01]  /*0800*/  STG.E desc[UR8][R6.64+0xc], R9 ;  /* 0x00000c0906007986 */ /* 0x0005e2000c101908 */
[----:B------:R-:W-:Y:S05]  /*0810*/  BRA.U UP1, `(.L_x_2) ;  /* 0xfffffff901747547 */ /* 0x000fea000b83ffff */
.L_x_1:
[----:B------:R-:W-:Y:S05]  /*0820*/  BRA.U !UP0, `(.L_x_0) ;  /* 0x0000000908047547 */ /* 0x000fea000b800000 */
[----:B------:R-:W0:Y:S01]  /*0830*/  LDCU UR5, c[0x0][0x394] ;  /* 0x00007280ff0577ac */ /* 0x000e220008000800 */
[----:B------:R-:W-:Y:S02]  /*0840*/  UISETP.GE.U32.AND UP0, UPT, UR6, 0x4, UPT ;  /* 0x000000040600788c */ /* 0x000fe4000bf06070 */
[----:B0-----:R-:W-:-:S04]  /*0850*/  ULOP3.LUT UR7, UR5, 0x3, URZ, 0xc0, !UPT ;  /* 0x0000000305077892 */ /* 0x001fc8000f8ec0ff */
[----:B------:R-:W-:-:S03]  /*0860*/  UISETP.NE.AND UP1, UPT, UR7, URZ, UPT ;  /* 0x000000ff0700728c */ /* 0x000fc6000bf25270 */
[----:B------:R-:W-:Y:S08]  /*0870*/  BRA.U !UP0, `(.L_x_3) ;  /* 0x0000000108f47547 */ /* 0x000ff0000b800000 */
[----:B--2---:R-:W0:Y:S01]  /*0880*/  LDC.64 R6, c[0x0][0x380] ;  /* 0x0000e000ff067b82 */ /* 0x004e220000000a00 */
[----:B------:R-:W-:Y:S01]  /*0890*/  IADD3 R13, PT, PT, R0, UR4, RZ ;  /* 0x00000004000d7c10 */ /* 0x000fe2000fffe0ff */
[----:B------:R-:W-:Y:S01]  /*08a0*/  HFMA2 R9, -RZ, RZ, 0.96630859375, -0.0022525787353515625 ;  /* 0x3bbb989dff097431 */ /* 0x000fe200000001ff */
[----:B------:R-:W-:Y:S01]  /*08b0*/  MOV R8, 0x437c0000 ;  /* 0x437c000000087802 */ /* 0x000fe20000000f00 */
[----:B------:R-:W1:Y:S02]  /*08c0*/  LDCU.128 UR12, c[0x0][0x380] ;  /* 0x00007000ff0c77ac */ /* 0x000e640008000c00 */
[----:B0-----:R-:W-:-:S06]  /*08d0*/  IMAD.WIDE.U32 R6, R13, 0x4, R6 ;  /* 0x000000040d067825 */ /* 0x001fcc00078e0006 */
[----:B------:R0:W2:Y:S01]  /*08e0*/  LDG.E R6, desc[UR8][R6.64] ;  /* 0x0000000806067981 */ /* 0x0000a2000c1e1900 */
[----:B------:R-:W-:-:S04]  /*08f0*/  IADD3 R16, P0, PT, R0, UR4, RZ ;  /* 0x0000000400107c10 */ /* 0x000fc8000ff1e0ff */
[----:B------:R-:W-:Y:S02]  /*0900*/  SHF.L.U32 R15, R16, 0x2, RZ ;  /* 0x00000002100f7819 */ /* 0x000fe400000006ff */
[----:B0-----:R-:W-:-:S04]  /*0910*/  IADD3.X R7, PT, PT, RZ, RZ, RZ, P0, !PT ;  /* 0x000000ffff077210 */ /* 0x001fc800007fe4ff */
[----:B------:R-:W-:Y:S01]  /*0920*/  SHF.L.U64.HI R16, R16, 0x2, R7 ;  /* 0x0000000210107819 */ /* 0x000fe20000010207 */
[----:B--2---:R-:W-:-:S04]  /*0930*/  FFMA.SAT R5, R6, R9, 0.5 ;  /* 0x3f00000006057423 */ /* 0x004fc80000002009 */
[----:B------:R-:W-:Y:S02]  /*0940*/  FFMA.RM R10, R5, R8, 12582913 ;  /* 0x4b400001050a7423 */ /* 0x000fe40000004008 */
[----:B------:R-:W0:Y:S02]  /*0950*/  LDC.64 R4, c[0x0][0x388] ;  /* 0x0000e200ff047b82 */ /* 0x000e240000000a00 */
[C---:B------:R-:W-:Y:S01]  /*0960*/  FADD R11, R10.reuse, -12583039 ;  /* 0xcb40007f0a0b7421 */ /* 0x040fe20000000000 */
[----:B------:R-:W-:-:S03]  /*0970*/  SHF.L.U32 R10, R10, 0x17, RZ ;  /* 0x000000170a0a7819 */ /* 0x000fc600000006ff */
[----:B------:R-:W-:-:S04]  /*0980*/  FFMA R11, R6, 1.4426950216293334961, -R11 ;  /* 0x3fb8aa3b060b7823 */ /* 0x000fc8000000080b */
[----:B------:R-:W-:Y:S01]  /*0990*/  FFMA R11, R6, 1.925963033500011079e-08, R11 ;  /* 0x32a57060060b7823 */ /* 0x000fe2000000000b */
[----:B-1----:R-:W-:-:S04]  /*09a0*/  IADD3 R6, P0, PT, R15, UR12, RZ ;  /* 0x0000000c0f067c10 */ /* 0x002fc8000ff1e0ff */
[----:B------:R-:W-:Y:S01]  /*09b0*/  IADD3.X R7, PT, PT, R16, UR13, RZ, P0, !PT ;  /* 0x0000000d10077c10 */ /* 0x000fe200087fe4ff */
[----:B------:R-:W1:Y:S01]  /*09c0*/  MUFU.EX2 R11, R11 ;  /* 0x0000000b000b7308 */ /* 0x000e620000000800 */
[----:B0-----:R-:W-:-:S04]  /*09d0*/  IMAD.WIDE.U32 R12, R13, 0x4, R4 ;  /* 0x000000040d0c7825 */ /* 0x001fc800078e0004 */
        /* <DEDUP_REMOVED lines=8> */
[----:B------:R-:W-:Y:S02]  /*0a60*/  SHF.L.U32 R11, R5, 0x17, RZ ;  /* 0x00000017050b7819 */ /* 0x000fe400000006ff */
[----:B------:R-:W-:-:S03]  /*0a70*/  IADD3 R4, P0, PT, R15, UR14, RZ ;  /* 0x0000000e0f047c10 */ /* 0x000fc6000ff1e0ff */
[----:B------:R-:W1:Y:S01]  /*0a80*/  MUFU.EX2 R14, R14 ;  /* 0x0000000e000e7308 */ /* 0x000e620000000800 */
[----:B------:R-:W-:Y:S01]  /*0a90*/  IADD3.X R5, PT, PT, R16, UR15, RZ, P0, !PT ;  /* 0x0000000f10057c10 */ /* 0x000fe200087fe4ff */
[----:B-1----:R-:W-:-:S05]  /*0aa0*/  FMUL R11, R11, R14 ;  /* 0x0000000e0b0b7220 */ /* 0x002fca0000400000 */
[----:B------:R1:W-:Y:S04]  /*0ab0*/  STG.E desc[UR8][R4.64+0x4], R11 ;  /* 0x0000040b04007986 */ /* 0x0003e8000c101908 */
[----:B0-----:R-:W2:Y:S02]  /*0ac0*/  LDG.E R12, desc[UR8][R6.64+0x8] ;  /* 0x00000808060c7981 */ /* 0x001ea4000c1e1900 */
[----:B--2---:R-:W-:-:S04]  /*0ad0*/  FFMA.SAT R13, R12, R9, 0.5 ;  /* 0x3f0000000c0d7423 */ /* 0x004fc80000002009 */
[----:B------:R-:W-:-:S04]  /*0ae0*/  FFMA.RM R13, R13, R8, 12582913 ;  /* 0x4b4000010d0d7423 */ /* 0x000fc80000004008 */
[C---:B------:R-:W-:Y:S01]  /*0af0*/  FADD R15, R13.reuse, -12583039 ;  /* 0xcb40007f0d0f7421 */ /* 0x040fe20000000000 */
[----:B------:R-:W-:-:S03]  /*0b00*/  SHF.L.U32 R13, R13, 0x17, RZ ;  /* 0x000000170d0d7819 */ /* 0x000fc600000006ff */
[----:B------:R-:W-:-:S04]  /*0b10*/  FFMA R15, R12, 1.4426950216293334961, -R15 ;  /* 0x3fb8aa3b0c0f7823 */ /* 0x000fc8000000080f */
[----:B------:R-:W-:-:S04]  /*0b20*/  FFMA R15, R12, 1.925963033500011079e-08, R15 ;  /* 0x32a570600c0f7823 */ /* 0x000fc8000000000f */
[----:B------:R-:W0:Y:S02]  /*0b30*/  MUFU.EX2 R12, R15 ;  /* 0x0000000f000c7308 */ /* 0x000e240000000800 */
[----:B0-----:R-:W-:-:S05]  /*0b40*/  FMUL R13, R13, R12 ;  /* 0x0000000c0d0d7220 */ /* 0x001fca0000400000 */
[----:B------:R1:W-:Y:S04]  /*0b50*/  STG.E desc[UR8][R4.64+0x8], R13 ;  /* 0x0000080d04007986 */ /* 0x0003e8000c101908 */
[----:B------:R-:W2:Y:S01]  /*0b60*/  LDG.E R12, desc[UR8][R6.64+0xc] ;  /* 0x00000c08060c7981 */ /* 0x000ea2000c1e1900 */
[----:B------:R-:W-:Y:S01]  /*0b70*/  FADD R10, R3, R10 ;  /* 0x0000000a030a7221 */ /* 0x000fe20000000000 */
[----:B------:R-:W-:-:S03]  /*0b80*/  UIADD3 UR4, UPT, UPT, UR4, 0x4, URZ ;  /* 0x0000000404047890 */ /* 0x000fc6000fffe0ff */
[----:B------:R-:W-:-:S04]  /*0b90*/  FADD R10, R10, R11 ;  /* 0x0000000b0a0a7221 */ /* 0x000fc80000000000 */
[----:B------:R-:W-:Y:S01]  /*0ba0*/  FADD R10, R10, R13 ;  /* 0x0000000d0a0a7221 */ /* 0x000fe20000000000 */
[----:B--2---:R-:W-:-:S04]  /*0bb0*/  FFMA.SAT R9, R12, R9, 0.5 ;  /* 0x3f0000000c097423 */ /* 0x004fc80000002009 */
[----:B------:R-:W-:-:S04]  /*0bc0*/  FFMA.RM R9, R9, R8, 12582913 ;  /* 0x4b40000109097423 */ /* 0x000fc80000004008 */
[C---:B------:R-:W-:Y:S01]  /*0bd0*/  FADD R17, R9.reuse, -12583039 ;  /* 0xcb40007f09117421 */ /* 0x040fe20000000000 */
[----:B------:R-:W-:-:S03]  /*0be0*/  SHF.L.U32 R9, R9, 0x17, RZ ;  /* 0x0000001709097819 */ /* 0x000fc600000006ff */
[----:B------:R-:W-:-:S04]  /*0bf0*/  FFMA R17, R12, 1.4426950216293334961, -R17 ;  /* 0x3fb8aa3b0c117823 */ /* 0x000fc80000000811 */
[----:B------:R-:W-:-:S04]  /*0c00*/  FFMA R17, R12, 1.925963033500011079e-08, R17 ;  /* 0x32a570600c117823 */ /* 0x000fc80000000011 */
[----:B------:R-:W0:Y:S02]  /*0c10*/  MUFU.EX2 R8, R17 ;  /* 0x0000001100087308 */ /* 0x000e240000000800 */
[----:B0-----:R-:W-:-:S04]  /*0c20*/  FMUL R9, R9, R8 ;  /* 0x0000000809097220 */ /* 0x001fc80000400000 */
[----:B------:R-:W-:Y:S01]  /*0c30*/  FADD R3, R10, R9 ;  /* 0x000000090a037221 */ /* 0x000fe20000000000 */
[----:B------:R1:W-:Y:S06]  /*0c40*/  STG.E desc[UR8][R4.64+0xc], R9 ;  /* 0x00000c0904007986 */ /* 0x0003ec000c101908 */
.L_x_3:
[----:B------:R-:W-:Y:S05]  /*0c50*/  BRA.U !UP1, `(.L_x_0) ;  /* 0x0000000109f87547 */ /* 0x000fea000b800000 */
[----:B------:R-:W-:Y:S02]  /*0c60*/  UISETP.NE.AND UP0, UPT, UR7, 0x1, UPT ;  /* 0x000000010700788c */ /* 0x000fe4000bf05270 */
[----:B------:R-:W-:-:S04]  /*0c70*/  ULOP3.LUT UR5, UR5, 0x1, URZ, 0xc0, !UPT ;  /* 0x0000000105057892 */ /* 0x000fc8000f8ec0ff */
[----:B------:R-:W-:-:S03]  /*0c80*/  UISETP.NE.U32.AND UP1, UPT, UR5, 0x1, UPT ;  /* 0x000000010500788c */ /* 0x000fc6000bf25070 */
[----:B------:R-:W-:Y:S08]  /*0c90*/  BRA.U !UP0, `(.L_x_4) ;  /* 0x00000001089c7547 */ /* 0x000ff0000b800000 */
[----:B-1----:R-:W0:Y:S01]  /*0ca0*/  LDC.64 R4, c[0x0][0x380] ;  /* 0x0000e000ff047b82 */ /* 0x002e220000000a00 */
[----:B------:R-:W-:Y:S01]  /*0cb0*/  IADD3 R11, PT, PT, R0, UR4, RZ ;  /* 0x00000004000b7c10 */ /* 0x000fe2000fffe0ff */
[----:B--2---:R-:W-:Y:S01]  /*0cc0*/  HFMA2 R13, -RZ, RZ, 0.96630859375, -0.0022525787353515625 ;  /* 0x3bbb989dff0d7431 */ /* 0x004fe200000001ff */
[----:B------:R-:W-:Y:S01]  /*0cd0*/  MOV R15, 0x437c0000 ;  /* 0x437c0000000f7802 */ /* 0x000fe20000000f00 */
[----:B------:R-:W1:Y:S02]  /*0ce0*/  LDCU.128 UR12, c[0x0][0x380] ;  /* 0x00007000ff0c77ac */ /* 0x000e640008000c00 */
[----:B0-----:R-:W-:-:S06]  /*0cf0*/  IMAD.WIDE.U32 R6, R11, 0x4, R4 ;  /* 0x000000040b067825 */ /* 0x001fcc00078e0004 */
[----:B------:R-:W2:Y:S02]  /*0d00*/  LDG.E R6, desc[UR8][R6.64] ;  /* 0x0000000806067981 */ /* 0x000ea4000c1e1900 */
[----:B--2---:R-:W-:-:S04]  /*0d10*/  FFMA.SAT R4, R6, R13, 0.5 ;  /* 0x3f00000006047423 */ /* 0x004fc8000000200d */
[----:B------:R-:W-:Y:S02]  /*0d20*/  FFMA.RM R8, R4, R15, 12582913 ;  /* 0x4b40000104087423 */ /* 0x000fe4000000400f */
[----:B------:R-:W0:Y:S02]  /*0d30*/  LDC.64 R4, c[0x0][0x388] ;  /* 0x0000e200ff047b82 */ /* 0x000e240000000a00 */
[C---:B------:R-:W-:Y:S01]  /*0d40*/  FADD R9, R8.reuse, -12583039 ;  /* 0xcb40007f08097421 */ /* 0x040fe20000000000 */
[----:B------:R-:W-:-:S03]  /*0d50*/  SHF.L.U32 R8, R8, 0x17, RZ ;  /* 0x0000001708087819 */ /* 0x000fc600000006ff */
[----:B------:R-:W-:-:S04]  /*0d60*/  FFMA R9, R6, 1.4426950216293334961, -R9 ;  /* 0x3fb8aa3b06097823 */ /* 0x000fc80000000809 */
[----:B------:R-:W-:Y:S01]  /*0d70*/  FFMA R9, R6, 1.925963033500011079e-08, R9 ;  /* 0x32a5706006097823 */ /* 0x000fe20000000009 */
[----:B------:R-:W-:-:S04]  /*0d80*/  IADD3 R6, P0, PT, R0, UR4, RZ ;  /* 0x0000000400067c10 */ /* 0x000fc8000ff1e0ff */
[----:B------:R-:W-:Y:S01]  /*0d90*/  IADD3.X R7, PT, PT, RZ, RZ, RZ, P0, !PT ;  /* 0x000000ffff077210 */ /* 0x000fe200007fe4ff */
[----:B------:R-:W2:Y:S01]  /*0da0*/  MUFU.EX2 R9, R9 ;  /* 0x0000000900097308 */ /* 0x000ea20000000800 */
[C---:B------:R-:W-:Y:S02]  /*0db0*/  SHF.L.U32 R12, R6.reuse, 0x2, RZ ;  /* 0x00000002060c7819 */ /* 0x040fe400000006ff */
[----:B------:R-:W-:Y:S02]  /*0dc0*/  SHF.L.U64.HI R14, R6, 0x2, R7 ;  /* 0x00000002060e7819 */ /* 0x000fe40000010207 */
[----:B-1----:R-:W-:Y:S01]  /*0dd0*/  IADD3 R6, P0, PT, R12, UR12, RZ ;  /* 0x0000000c0c067c10 */ /* 0x002fe2000ff1e0ff */
[----:B0-----:R-:W-:-:S03]  /*0de0*/  IMAD.WIDE.U32 R4, R11, 0x4, R4 ;  /* 0x000000040b047825 */ /* 0x001fc600078e0004 */
[----:B------:R-:W-:Y:S01]  /*0df0*/  IADD3.X R7, PT, PT, R14, UR13, RZ, P0, !PT ;  /* 0x0000000d0e077c10 */ /* 0x000fe200087fe4ff */
[----:B--2---:R-:W-:-:S05]  /*0e00*/  FMUL R10, R8, R9 ;  /* 0x00000009080a7220 */ /* 0x004fca0000400000 */
[----:B------:R0:W-:Y:S04]  /*0e10*/  STG.E desc[UR8][R4.64], R10 ;  /* 0x0000000a04007986 */ /* 0x0001e8000c101908 */
[----:B------:R-:W2:Y:S01]  /*0e20*/  LDG.E R6, desc[UR8][R6.64+0x4] ;  /* 0x0000040806067981 */ /* 0x000ea2000c1e1900 */
[----:B------:R-:W-:Y:S01]  /*0e30*/  FADD R3, R3, R10 ;  /* 0x0000000a03037221 */ /* 0x000fe20000000000 */
[----:B------:R-:W-:Y:S01]  /*0e40*/  UIADD3 UR4, UPT, UPT, UR4, 0x2, URZ ;  /* 0x0000000204047890 */ /* 0x000fe2000fffe0ff */
[----:B--2---:R-:W-:-:S04]  /*0e50*/  FFMA.SAT R8, R6, R13, 0.5 ;  /* 0x3f00000006087423 */ /* 0x004fc8000000200d */
[----:B------:R-:W-:Y:S01]  /*0e60*/  FFMA.RM R9, R8, R15, 12582913 ;  /* 0x4b40000108097423 */ /* 0x000fe2000000400f */
[----:B------:R-:W-:-:S03]  /*0e70*/  IADD3 R8, P0, PT, R12, UR14, RZ ;  /* 0x0000000e0c087c10 */ /* 0x000fc6000ff1e0ff */
[C---:B------:R-:W-:Y:S01]  /*0e80*/  FADD R11, R9.reuse, -12583039 ;  /* 0xcb40007f090b7421 */ /* 0x040fe20000000000 */
[----:B------:R-:W-:Y:S02]  /*0e90*/  SHF.L.U32 R12, R9, 0x17, RZ ;  /* 0x00000017090c7819 */ /* 0x000fe400000006ff */
[----:B------:R-:W-:Y:S01]  /*0ea0*/  IADD3.X R9, PT, PT, R14, UR15, RZ, P0, !PT ;  /* 0x0000000f0e097c10 */ /* 0x000fe200087fe4ff */
[----:B------:R-:W-:-:S04]  /*0eb0*/  FFMA R11, R6, 1.4426950216293334961, -R11 ;  /* 0x3fb8aa3b060b7823 */ /* 0x000fc8000000080b */
[----:B------:R-:W-:-:S06]  /*0ec0*/  FFMA R11, R6, 1.925963033500011079e-08, R11 ;  /* 0x32a57060060b7823 */ /* 0x000fcc000000000b */
[----:B------:R-:W1:Y:S02]  /*0ed0*/  MUFU.EX2 R11, R11 ;  /* 0x0000000b000b7308 */ /* 0x000e640000000800 */
[----:B-1----:R-:W-:-:S04]  /*0ee0*/  FMUL R12, R12, R11 ;  /* 0x0000000b0c0c7220 */ /* 0x002fc80000400000 */
[----:B------:R-:W-:Y:S01]  /*0ef0*/  FADD R3, R3, R12 ;  /* 0x0000000c03037221 */ /* 0x000fe20000000000 */
[----:B------:R0:W-:Y:S06]  /*0f00*/  STG.E desc[UR8][R8.64+0x4], R12 ;  /* 0x0000040c08007986 */ /* 0x0001ec000c101908 */
.L_x_4:
[----:B------:R-:W-:Y:S05]  /*0f10*/  BRA.U UP1, `(.L_x_0) ;  /* 0x0000000101487547 */ /* 0x000fea000b800000 */
[----:B01----:R-:W0:Y:S01]  /*0f20*/  LDC.64 R4, c[0x0][0x380] ;  /* 0x0000e000ff047b82 */ /* 0x003e220000000a00 */
[----:B--2---:R-:W-:-:S05]  /*0f30*/  IADD3 R9, PT, PT, R0, UR4, RZ ;  /* 0x0000000400097c10 */ /* 0x004fca000fffe0ff */
[----:B0-----:R-:W-:-:S06]  /*0f40*/  IMAD.WIDE.U32 R4, R9, 0x4, R4 ;  /* 0x0000000409047825 */ /* 0x001fcc00078e0004 */
[----:B------:R-:W2:Y:S01]  /*0f50*/  LDG.E R4, desc[UR8][R4.64] ;  /* 0x0000000804047981 */ /* 0x000ea2000c1e1900 */
[----:B------:R-:W-:Y:S01]  /*0f60*/  HFMA2 R7, -RZ, RZ, 0.96630859375, -0.0022525787353515625 ;  /* 0x3bbb989dff077431 */ /* 0x000fe200000001ff */
[----:B------:R-:W-:-:S04]  /*0f70*/  MOV R11, 0x437c0000 ;  /* 0x437c0000000b7802 */ /* 0x000fc80000000f00 */
[----:B--2---:R-:W-:Y:S02]  /*0f80*/  FFMA.SAT R0, R4, R7, 0.5 ;  /* 0x3f00000004007423 */ /* 0x004fe40000002007 */
[----:B------:R-:W0:Y:S02]  /*0f90*/  LDC.64 R6, c[0x0][0x388] ;  /* 0x0000e200ff067b82 */ /* 0x000e240000000a00 */
[----:B------:R-:W-:-:S04]  /*0fa0*/  FFMA.RM R0, R0, R11, 12582913 ;  /* 0x4b40000100007423 */ /* 0x000fc8000000400b */
[C---:B------:R-:W-:Y:S01]  /*0fb0*/  FADD R11, R0.reuse, -12583039 ;  /* 0xcb40007f000b7421 */ /* 0x040fe20000000000 */
[----:B------:R-:W-:-:S03]  /*0fc0*/  SHF.L.U32 R0, R0, 0x17, RZ ;  /* 0x0000001700007819 */ /* 0x000fc600000006ff */
[----:B------:R-:W-:-:S04]  /*0fd0*/  FFMA R11, R4, 1.4426950216293334961, -R11 ;  /* 0x3fb8aa3b040b7823 */ /* 0x000fc8000000080b */
[----:B------:R-:W-:-:S06]  /*0fe0*/  FFMA R11, R4, 1.925963033500011079e-08, R11 ;  /* 0x32a57060040b7823 */ /* 0x000fcc000000000b */
[----:B------:R-:W1:Y:S01]  /*0ff0*/  MUFU.EX2 R11, R11 ;  /* 0x0000000b000b7308 */ /* 0x000e620000000800 */
[----:B0-----:R-:W-:-:S04]  /*1000*/  IMAD.WIDE.U32 R4, R9, 0x4, R6 ;  /* 0x0000000409047825 */ /* 0x001fc800078e0006 */
[----:B-1----:R-:W-:-:S04]  /*1010*/  FMUL R0, R0, R11 ;  /* 0x0000000b00007220 */ /* 0x002fc80000400000 */
[----:B------:R-:W-:Y:S01]  /*1020*/  FADD R3, R3, R0 ;  /* 0x0000000003037221 */ /* 0x000fe20000000000 */
[----:B------:R3:W-:Y:S06]  /*1030*/  STG.E desc[UR8][R4.64], R0 ;  /* 0x0000000004007986 */ /* 0x0007ec000c101908 */
.L_x_0:
[----:B012---:R-:W0:Y:S02]  /*1040*/  LDC R9, c[0x0][0x394] ;  /* 0x0000e500ff097b82 */ /* 0x007e240000000800 */
[----:B0-----:R-:W-:-:S13]  /*1050*/  ISETP.GE.AND P0, PT, R9, 0x1, PT ;  /* 0x000000010900780c */ /* 0x001fda0003f06270 */
[----:B------:R-:W-:Y:S05]  /*1060*/  @!P0 EXIT ;  /* 0x000000000000894d */ /* 0x000fea0003800000 */
[C---:B------:R-:W-:Y:S01]  /*1070*/  ISETP.GE.U32.AND P0, PT, R9.reuse, 0x10, PT ;  /* 0x000000100900780c */ /* 0x040fe20003f06070 */
[----:B------:R-:W-:Y:S02]  /*1080*/  HFMA2 R7, -RZ, RZ, 0, 0 ;  /* 0x00000000ff077431 */ /* 0x000fe400000001ff */
[----:B------:R-:W-:Y:S01]  /*1090*/  IMAD R2, R2, R9, RZ ;  /* 0x0000000902027224 */ /* 0x000fe200078e02ff */
[----:B------:R-:W-:-:S09]  /*10a0*/  LOP3.LUT R8, R9, 0xf, RZ, 0xc0, !PT ;  /* 0x0000000f09087812 */ /* 0x000fd200078ec0ff */
[----:B------:R-:W-:Y:S05]  /*10b0*/  @!P0 BRA `(.L_x_5) ;  /* 0x0000001000108947 */ /* 0x000fea0003800000 */
[----:B---3--:R-:W0:Y:S01]  /*10c0*/  LDC.64 R4, c[0x0][0x388] ;  /* 0x0000e200ff047b82 */ /* 0x008e220000000a00 */
[----:B------:R-:W-:-:S04]  /*10d0*/  LOP3.LUT R7, R9, 0x7ffffff0, RZ, 0xc0, !PT ;  /* 0x7ffffff009077812 */ /* 0x000fc800078ec0ff */
[----:B------:R-:W-:Y:S01]  /*10e0*/  IADD3 R6, PT, PT, -R7, RZ, RZ ;  /* 0x000000ff07067210 */ /* 0x000fe20007ffe1ff */
[----:B0-----:R-:W-:-:S03]  /*10f0*/  IMAD.WIDE.U32 R4, R2, 0x4, R4 ;  /* 0x0000000402047825 */ /* 0x001fc600078e0004 */
[----:B------:R-:W-:-:S04]  /*1100*/  IADD3 R0, P0, PT, R4, 0x20, RZ ;  /* 0x0000002004007810 */ /* 0x000fc80007f1e0ff */
[----:B------:R-:W-:-:S09]  /*1110*/  IADD3.X R9, PT, PT, RZ, R5, RZ, P0, !PT ;  /* 0x00000005ff097210 */ /* 0x000fd200007fe4ff */
.L_x_38:
[----:B0-----:R-:W-:Y:S02]  /*1120*/  MOV R4, R0 ;  /* 0x0000000000047202 */ /* 0x001fe40000000f00 */
[----:B------:R-:W-:-:S05]  /*1130*/  MOV R5, R9 ;  /* 0x0000000900057202 */ /* 0x000fca0000000f00 */
[----:B------:R-:W2:Y:S01]  /*1140*/  LDG.E R0, desc[UR8][R4.64+-0x20] ;  /* 0xffffe00804007981 */ /* 0x000ea2000c1e1900 */
[----:B------:R-:W0:Y:S01]  /*1150*/  MUFU.RCP R10, R3 ;  /* 0x00000003000a7308 */ /* 0x000e220000001000 */
[----:B------:R-:W-:Y:S01]  /*1160*/  IADD3 R6, PT, PT, R6, 0x10, RZ ;  /* 0x0000001006067810 */ /* 0x000fe20007ffe0ff */
[----:B------:R-:W-:Y:S03]  /*1170*/  BSSY.RECONVERGENT B2, `(.L_x_6) ;  /* 0x000000c000027945 */ /* 0x000fe60003800200 */
[----:B------:R-:W-:Y:S01]  /*1180*/  ISETP.NE.AND P2, PT, R6, RZ, PT ;  /* 0x000000ff0600720c */ /* 0x000fe20003f45270 */
[----:B0-----:R-:W-:-:S04]  /*1190*/  FFMA R9, R10, -R3, 1 ;  /* 0x3f8000000a097423 */ /* 0x001fc80000000803 */
[----:B------:R-:W-:Y:S01]  /*11a0*/  FFMA R9, R10, R9, R10 ;  /* 0x000000090a097223 */ /* 0x000fe2000000000a */
[----:B--2---:R-:W0:Y:S03]  /*11b0*/  FCHK P0, R0, R3 ;  /* 0x0000000300007302 */ /* 0x004e260000000000 */
[----:B------:R-:W-:-:S04]  /*11c0*/  FFMA R10, R0, R9, RZ ;  /* 0x00000009000a7223 */ /* 0x000fc800000000ff */
[----:B------:R-:W-:-:S04]  /*11d0*/  FFMA R11, R10, -R3, R0 ;  /* 0x800000030a0b7223 */ /* 0x000fc80000000000 */
[----:B------:R-:W-:Y:S01]  /*11e0*/  FFMA R9, R9, R11, R10 ;  /* 0x0000000b09097223 */ /* 0x000fe2000000000a */
[----:B0-----:R-:W-:Y:S06]  /*11f0*/  @!P0 BRA `(.L_x_7) ;  /* 0x00000000000c8947 */ /* 0x001fec0003800000 */
[----:B------:R-:W-:-:S07]  /*1200*/  MOV R12, 0x1220 ;  /* 0x00001220000c7802 */ /* 0x000fce0000000f00 */
[----:B------:R-:W-:Y:S05]  /*1210*/  CALL.REL.NOINC `($__internal_0_$__cuda_sm3x_div_rn_noftz_f32_slowpath) ;  /* 0x0000001c00887944 */ /* 0x000fea0003c00000 */
[----:B------:R-:W-:-:S07]  /*1220*/  MOV R9, R11 ;  /* 0x0000000b00097202 */ /* 0x000fce0000000f00 */
.L_x_7:
[----:B------:R-:W-:Y:S05]  /*1230*/  BSYNC.RECONVERGENT B2 ;  /* 0x0000000000027941 */ /* 0x000fea0003800200 */
.L_x_6:
[----:B------:R-:W2:Y:S01]  /*1240*/  LDG.E R13, desc[UR8][R4.64+-0x1c] ;  /* 0xffffe408040d7981 */ /* 0x000ea2000c1e1900 */
[----:B------:R-:W0:Y:S01]  /*1250*/  MUFU.RCP R0, R3 ;  /* 0x0000000300007308 */ /* 0x000e220000001000 */
[----:B------:R-:W-:Y:S02]  /*1260*/  BSSY.RECONVERGENT B2, `(.L_x_8) ;  /* 0x000000c000027945 */ /* 0x000fe40003800200 */
[----:B------:R1:W-:Y:S01]  /*1270*/  STG.E desc[UR8][R4.64+-0x20], R9 ;  /* 0xffffe00904007986 */ /* 0x0003e2000c101908 */
[----:B0-----:R-:W-:-:S04]  /*1280*/  FFMA R11, R0, -R3, 1 ;  /* 0x3f800000000b7423 */ /* 0x001fc80000000803 */
[----:B------:R-:W-:Y:S01]  /*1290*/  FFMA R0, R0, R11, R0 ;  /* 0x0000000b00007223 */ /* 0x000fe20000000000 */
[----:B--2---:R-:W0:Y:S03]  /*12a0*/  FCHK P0, R13, R3 ;  /* 0x000000030d007302 */ /* 0x004e260000000000 */
[----:B------:R-:W-:-:S04]  /*12b0*/  FFMA R10, R0, R13, RZ ;  /* 0x0000000d000a7223 */ /* 0x000fc800000000ff */
[----:B------:R-:W-:-:S04]  /*12c0*/  FFMA R11, R10, -R3, R13 ;  /* 0x800000030a0b7223 */ /* 0x000fc8000000000d */
[----:B------:R-:W-:Y:S01]  /*12d0*/  FFMA R11, R0, R11, R10 ;  /* 0x0000000b000b7223 */ /* 0x000fe2000000000a */
[----:B01----:R-:W-:Y:S06]  /*12e0*/  @!P0 BRA `(.L_x_9) ;  /* 0x00000000000c8947 */ /* 0x003fec0003800000 */
[----:B------:R-:W-:Y:S02]  /*12f0*/  MOV R0, R13 ;  /* 0x0000000d00007202 */ /* 0x000fe40000000f00 */
[----:B------:R-:W-:-:S07]  /*1300*/  MOV R12, 0x1320 ;  /* 0x00001320000c7802 */ /* 0x000fce0000000f00 */
[----:B------:R-:W-:Y:S05]  /*1310*/  CALL.REL.NOINC `($__internal_0_$__cuda_sm3x_div_rn_noftz_f32_slowpath) ;  /* 0x0000001c00487944 */ /* 0x000fea0003c00000 */
.L_x_9:
[----:B------:R-:W-:Y:S05]  /*1320*/  BSYNC.RECONVERGENT B2 ;  /* 0x0000000000027941 */ /* 0x000fea0003800200 */
.L_x_8:
        /* <DEDUP_REMOVED lines=14> */
[----:B------:R-:W-:-:S07]  /*1410*/  MOV R9, R11 ;  /* 0x0000000b00097202 */ /* 0x000fce0000000f00 */
.L_x_11:
[----:B------:R-:W-:Y:S05]  /*1420*/  BSYNC.RECONVERGENT B2 ;  /* 0x0000000000027941 */ /* 0x000fea0003800200 */
.L_x_10:
        /* <DEDUP_REMOVED lines=14> */
.L_x_13:
[----:B------:R-:W-:Y:S05]  /*1510*/  BSYNC.RECONVERGENT B2 ;  /* 0x0000000000027941 */ /* 0x000fea0003800200 */
.L_x_12:
        /* <DEDUP_REMOVED lines=15> */
.L_x_15:
[----:B------:R-:W-:Y:S05]  /*1610*/  BSYNC.RECONVERGENT B2 ;  /* 0x0000000000027941 */ /* 0x000fea0003800200 */
.L_x_14:
        /* <DEDUP_REMOVED lines=14> */
.L_x_17:
[----:B------:R-:W-:Y:S05]  /*1700*/  BSYNC.RECONVERGENT B2 ;  /* 0x0000000000027941 */ /* 0x000fea0003800200 */
.L_x_16:
        /* <DEDUP_REMOVED lines=15> */
.L_x_19:
[----:B------:R-:W-:Y:S05]  /*1800*/  BSYNC.RECONVERGENT B2 ;  /* 0x0000000000027941 */ /* 0x000fea0003800200 */
.L_x_18:
        /* <DEDUP_REMOVED lines=14> */
.L_x_21:
[----:B------:R-:W-:Y:S05]  /*18f0*/  BSYNC.RECONVERGENT B2 ;  /* 0x0000000000027941 */ /* 0x000fea0003800200 */
.L_x_20:
        /* <DEDUP_REMOVED lines=15> */
.L_x_23:
[----:B------:R-:W-:Y:S05]  /*19f0*/  BSYNC.RECONVERGENT B2 ;  /* 0x0000000000027941 */ /* 0x000fea0003800200 */
.L_x_22:
        /* <DEDUP_REMOVED lines=14> */
.L_x_25:
[----:B------:R-:W-:Y:S05]  /*1ae0*/  BSYNC.RECONVERGENT B2 ;  /* 0x0000000000027941 */ /* 0x000fea0003800200 */
.L_x_24:
        /* <DEDUP_REMOVED lines=15> */
.L_x_27:
[----:B------:R-:W-:Y:S05]  /*1be0*/  BSYNC.RECONVERGENT B2 ;  /* 0x0000000000027941 */ /* 0x000fea0003800200 */
.L_x_26:
        /* <DEDUP_REMOVED lines=14> */
.L_x_29:
[----:B------:R-:W-:Y:S05]  /*1cd0*/  BSYNC.RECONVERGENT B2 ;  /* 0x0000000000027941 */ /* 0x000fea0003800200 */
.L_x_28:
        /* <DEDUP_REMOVED lines=15> */
.L_x_31:
[----:B------:R-:W-:Y:S05]  /*1dd0*/  BSYNC.RECONVERGENT B2 ;  /* 0x0000000000027941 */ /* 0x000fea0003800200 */
.L_x_30:
        /* <DEDUP_REMOVED lines=14> */
.L_x_33:
[----:B------:R-:W-:Y:S05]  /*1ec0*/  BSYNC.RECONVERGENT B2 ;  /* 0x0000000000027941 */ /* 0x000fea0003800200 */
.L_x_32:
        /* <DEDUP_REMOVED lines=15> */
.L_x_35:
[----:B------:R-:W-:Y:S05]  /*1fc0*/  BSYNC.RECONVERGENT B2 ;  /* 0x0000000000027941 */ /* 0x000fea0003800200 */
.L_x_34:
        /* <DEDUP_REMOVED lines=14> */
.L_x_37:
[----:B------:R-:W-:Y:S05]  /*20b0*/  BSYNC.RECONVERGENT B2 ;  /* 0x0000000000027941 */ /* 0x000fea0003800200 */
.L_x_36:
[----:B------:R0:W-:Y:S01]  /*20c0*/  STG.E desc[UR8][R4.64+0x1c], R11 ;  /* 0x00001c0b04007986 */ /* 0x0001e2000c101908 */
[----:B------:R-:W-:-:S04]  /*20d0*/  IADD3 R0, P0, PT, R4, 0x40, RZ ;  /* 0x0000004004007810 */ /* 0x000fc80007f1e0ff */
[----:B------:R-:W-:Y:S01]  /*20e0*/  IADD3.X R9, PT, PT, RZ, R5, RZ, P0, !PT ;  /* 0x00000005ff097210 */ /* 0x000fe200007fe4ff */
[----:B------:R-:W-:Y:S08]  /*20f0*/  @P2 BRA `(.L_x_38) ;  /* 0xfffffff000082947 */ /* 0x000ff0000383ffff */
.L_x_5:
[----:B------:R-:W-:-:S13]  /*2100*/  ISETP.NE.AND P0, PT, R8, RZ, PT ;  /* 0x000000ff0800720c */ /* 0x000fda0003f05270 */
[----:B------:R-:W-:Y:S05]  /*2110*/  @!P0 EXIT ;  /* 0x000000000000894d */ /* 0x000fea0003800000 */
[----:B------:R-:W1:Y:S01]  /*2120*/  LDCU UR4, c[0x0][0x394] ;  /* 0x00007280ff0477ac */ /* 0x000e620008000800 */
[----:B------:R-:W-:Y:S01]  /*2130*/  ISETP.GE.U32.AND P0, PT, R8, 0x8, PT ;  /* 0x000000080800780c */ /* 0x000fe20003f06070 */
[----:B-1----:R-:W-:-:S12]  /*2140*/  ULOP3.LUT UR4, UR4, 0x7, URZ, 0xc0, !UPT ;  /* 0x0000000704047892 */ /* 0x002fd8000f8ec0ff */
[----:B------:R-:W-:Y:S05]  /*2150*/  @!P0 BRA `(.L_x_39) ;  /* 0x0000000800148947 */ /* 0x000fea0003800000 */
[----:B------:R-:W1:Y:S01]  /*2160*/  LDC.64 R8, c[0x0][0x388] ;  /* 0x0000e200ff087b82 */ /* 0x000e620000000a00 */
[----:B0--3--:R-:W-:-:S05]  /*2170*/  IADD3 R5, PT, PT, R2, R7, RZ ;  /* 0x0000000702057210 */ /* 0x009fca0007ffe0ff */
[----:B-1----:R-:W-:-:S05]  /*2180*/  IMAD.WIDE.U32 R8, R5, 0x4, R8 ;  /* 0x0000000405087825 */ /* 0x002fca00078e0008 */
[----:B------:R-:W2:Y:S01]  /*2190*/  LDG.E R13, desc[UR8][R8.64] ;  /* 0x00000008080d7981 */ /* 0x000ea2000c1e1900 */
[----:B------:R-:W0:Y:S01]  /*21a0*/  MUFU.RCP R0, R3 ;  /* 0x0000000300007308 */ /* 0x000e220000001000 */
[----:B------:R-:W-:Y:S01]  /*21b0*/  BSSY.RECONVERGENT B2, `(.L_x_40) ;  /* 0x000000b000027945 */ /* 0x000fe20003800200 */
[----:B0-----:R-:W-:-:S04]  /*21c0*/  FFMA R5, R0, -R3, 1 ;  /* 0x3f80000000057423 */ /* 0x001fc80000000803 */
[----:B------:R-:W-:Y:S02]  /*21d0*/  FFMA R0, R0, R5, R0 ;  /* 0x0000000500007223 */ /* 0x000fe40000000000 */
[----:B--2---:R-:W0:Y:S02]  /*21e0*/  FCHK P0, R13, R3 ;  /* 0x000000030d007302 */ /* 0x004e240000000000 */
[----:B------:R-:W-:-:S04]  /*21f0*/  FFMA R4, R0, R13, RZ ;  /* 0x0000000d00047223 */ /* 0x000fc800000000ff */
[----:B------:R-:W-:-:S04]  /*2200*/  FFMA R5, R4, -R3, R13 ;  /* 0x8000000304057223 */ /* 0x000fc8000000000d */
[----:B------:R-:W-:Y:S01]  /*2210*/  FFMA R11, R0, R5, R4 ;  /* 0x00000005000b7223 */ /* 0x000fe20000000004 */
[----:B0-----:R-:W-:Y:S06]  /*2220*/  @!P0 BRA `(.L_x_41) ;  /* 0x00000000000c8947 */ /* 0x001fec0003800000 */
[----:B------:R-:W-:Y:S02]  /*2230*/  MOV R0, R13 ;  /* 0x0000000d00007202 */ /* 0x000fe40000000f00 */
[----:B------:R-:W-:-:S07]  /*2240*/  MOV R12, 0x2260 ;  /* 0x00002260000c7802 */ /* 0x000fce0000000f00 */
[----:B------:R-:W-:Y:S05]  /*2250*/  CALL.REL.NOINC `($__internal_0_$__cuda_sm3x_div_rn_noftz_f32_slowpath) ;  /* 0x0000000c00787944 */ /* 0x000fea0003c00000 */
.L_x_41:
[----:B------:R-:W-:Y:S05]  /*2260*/  BSYNC.RECONVERGENT B2 ;  /* 0x0000000000027941 */ /* 0x000fea0003800200 */
.L_x_40:
[----:B------:R-:W0:Y:S01]  /*2270*/  LDCU.64 UR6, c[0x0][0x388] ;  /* 0x00007100ff0677ac */ /* 0x000e220008000a00 */
[----:B------:R-:W-:Y:S01]  /*2280*/  IADD3 R0, P0, PT, R2, R7, RZ ;  /* 0x0000000702007210 */ /* 0x000fe20007f1e0ff */
[----:B------:R1:W-:Y:S03]  /*2290*/  STG.E desc[UR8][R8.64], R11 ;  /* 0x0000000b08007986 */ /* 0x0003e6000c101908 */
[----:B------:R-:W-:Y:S02]  /*22a0*/  IADD3.X R5, PT, PT, RZ, RZ, RZ, P0, !PT ;  /* 0x000000ffff057210 */ /* 0x000fe400007fe4ff */
[----:B0-----:R-:W-:-:S04]  /*22b0*/  LEA R4, P0, R0, UR6, 0x2 ;  /* 0x0000000600047c11 */ /* 0x001fc8000f8010ff */
[----:B------:R-:W-:-:S05]  /*22c0*/  LEA.HI.X R5, R0, UR7, R5, 0x2, P0 ;  /* 0x0000000700057c11 */ /* 0x000fca00080f1405 */
        /* <DEDUP_REMOVED lines=14> */
.L_x_43:
[----:B------:R-:W-:Y:S05]  /*23b0*/  BSYNC.RECONVERGENT B2 ;  /* 0x0000000000027941 */ /* 0x000fea0003800200 */
.L_x_42:
        /* <DEDUP_REMOVED lines=15> */
.L_x_45:
[----:B------:R-:W-:Y:S05]  /*24b0*/  BSYNC.RECONVERGENT B2 ;  /* 0x0000000000027941 */ /* 0x000fea0003800200 */
.L_x_44:
        /* <DEDUP_REMOVED lines=14> */
.L_x_47:
[----:B------:R-:W-:Y:S05]  /*25a0*/  BSYNC.RECONVERGENT B2 ;  /* 0x0000000000027941 */ /* 0x000fea0003800200 */
.L_x_46:
        /* <DEDUP_REMOVED lines=15> */
.L_x_49:
[----:B------:R-:W-:Y:S05]  /*26a0*/  BSYNC.RECONVERGENT B2 ;  /* 0x0000000000027941 */ /* 0x000fea0003800200 */
.L_x_48:
        /* <DEDUP_REMOVED lines=14> */
.L_x_51:
[----:B------:R-:W-:Y:S05]  /*2790*/  BSYNC.RECONVERGENT B2 ;  /* 0x0000000000027941 */ /* 0x000fea0003800200 */
.L_x_50:
        /* <DEDUP_REMOVED lines=15> */
.L_x_53:
[----:B------:R-:W-:Y:S05]  /*2890*/  BSYNC.RECONVERGENT B2 ;  /* 0x0000000000027941 */ /* 0x000fea0003800200 */
.L_x_52:
        /* <DEDUP_REMOVED lines=14> */
.L_x_55:
[----:B------:R-:W-:Y:S05]  /*2980*/  BSYNC.RECONVERGENT B2 ;  /* 0x0000000000027941 */ /* 0x000fea0003800200 */
.L_x_54:
[----:B------:R1:W-:Y:S01]  /*2990*/  STG.E desc[UR8][R4.64+0x1c], R11 ;  /* 0x00001c0b04007986 */ /* 0x0003e2000c101908 */
[----:B------:R-:W-:-:S07]  /*29a0*/  IADD3 R7, PT, PT, R7, 0x8, RZ ;  /* 0x0000000807077810 */ /* 0x000fce0007ffe0ff */
.L_x_39:
[----:B------:R-:W-:-:S13]  /*29b0*/  ISETP.NE.AND P0, PT, RZ, UR4, PT ;  /* 0x00000004ff007c0c */ /* 0x000fda000bf05270 */
[----:B------:R-:W-:Y:S05]  /*29c0*/  @!P0 EXIT ;  /* 0x000000000000894d */ /* 0x000fea0003800000 */
[----:B------:R-:W2:Y:S01]  /*29d0*/  LDCU UR5, c[0x0][0x394] ;  /* 0x00007280ff0577ac */ /* 0x000ea20008000800 */
[----:B------:R-:W-:Y:S02]  /*29e0*/  UISETP.GE.U32.AND UP0, UPT, UR4, 0x4, UPT ;  /* 0x000000040400788c */ /* 0x000fe4000bf06070 */
[----:B--2---:R-:W-:-:S07]  /*29f0*/  ULOP3.LUT UR5, UR5, 0x3, URZ, 0xc0, !UPT ;  /* 0x0000000305057892 */ /* 0x004fce000f8ec0ff */
[----:B------:R-:W-:Y:S05]  /*2a00*/  BRA.U !UP0, `(.L_x_56) ;  /* 0x00000005081c7547 */ /* 0x000fea000b800000 */
[----:B------:R-:W2:Y:S01]  /*2a10*/  LDC.64 R8, c[0x0][0x388] ;  /* 0x0000e200ff087b82 */ /* 0x000ea20000000a00 */
[----:B01-3--:R-:W-:-:S05]  /*2a20*/  IADD3 R5, PT, PT, R2, R7, RZ ;  /* 0x0000000702057210 */ /* 0x00bfca0007ffe0ff */
[----:B--2---:R-:W-:-:S05]  /*2a30*/  IMAD.WIDE.U32 R8, R5, 0x4, R8 ;  /* 0x0000000405087825 */ /* 0x004fca00078e0008 */
        /* <DEDUP_REMOVED lines=13> */
.L_x_58:
[----:B------:R-:W-:Y:S05]  /*2b10*/  BSYNC.RECONVERGENT B2 ;  /* 0x0000000000027941 */ /* 0x000fea0003800200 */
.L_x_57:
        /* <DEDUP_REMOVED lines=20> */
.L_x_60:
[----:B------:R-:W-:Y:S05]  /*2c60*/  BSYNC.RECONVERGENT B2 ;  /* 0x0000000000027941 */ /* 0x000fea0003800200 */
.L_x_59:
        /* <DEDUP_REMOVED lines=15> */
.L_x_62:
[----:B------:R-:W-:Y:S05]  /*2d60*/  BSYNC.RECONVERGENT B2 ;  /* 0x0000000000027941 */ /* 0x000fea0003800200 */
.L_x_61:
        /* <DEDUP_REMOVED lines=14> */
.L_x_64:
[----:B------:R-:W-:Y:S05]  /*2e50*/  BSYNC.RECONVERGENT B2 ;  /* 0x0000000000027941 */ /* 0x000fea0003800200 */
.L_x_63:
[----:B------:R2:W-:Y:S01]  /*2e60*/  STG.E desc[UR8][R4.64+0xc], R11 ;  /* 0x00000c0b04007986 */ /* 0x0005e2000c101908 */
[----:B------:R-:W-:-:S07]  /*2e70*/  IADD3 R7, PT, PT, R7, 0x4, RZ ;  /* 0x0000000407077810 */ /* 0x000fce0007ffe0ff */
.L_x_56:
[----:B------:R-:W-:-:S13]  /*2e80*/  ISETP.NE.AND P0, PT, RZ, UR5, PT ;  /* 0x00000005ff007c0c */ /* 0x000fda000bf05270 */
[----:B------:R-:W-:Y:S05]  /*2e90*/  @!P0 EXIT ;  /* 0x000000000000894d */ /* 0x000fea0003800000 */
[----:B0123--:R-:W0:Y:S01]  /*2ea0*/  LDC.64 R4, c[0x0][0x388] ;  /* 0x0000e200ff047b82 */ /* 0x00fe220000000a00 */
[----:B------:R-:W-:Y:S01]  /*2eb0*/  IADD3 R7, PT, PT, R2, R7, RZ ;  /* 0x0000000702077210 */ /* 0x000fe20007ffe0ff */
[----:B------:R-:W-:-:S04]  /*2ec0*/  UIADD3 UR4, UPT, UPT, -UR5, URZ, URZ ;  /* 0x000000ff05047290 */ /* 0x000fc8000fffe1ff */
[----:B0-----:R-:W-:-:S08]  /*2ed0*/  IMAD.WIDE.U32 R4, R7, 0x4, R4 ;  /* 0x0000000407047825 */ /* 0x001fd000078e0004 */
.L_x_67:
[----:B------:R-:W2:Y:S01]  /*2ee0*/  LDG.E R9, desc[UR8][R4.64] ;  /* 0x0000000804097981 */ /* 0x000ea2000c1e1900 */
[----:B------:R-:W0:Y:S01]  /*2ef0*/  MUFU.RCP R0, R3 ;  /* 0x0000000300007308 */ /* 0x000e220000001000 */
[----:B------:R-:W-:Y:S01]  /*2f00*/  UIADD3 UR4, UPT, UPT, UR4, 0x1, URZ ;  /* 0x0000000104047890 */ /* 0x000fe2000fffe0ff */
[----:B------:R-:W-:Y:S03]  /*2f10*/  BSSY.RECONVERGENT B2, `(.L_x_65) ;  /* 0x000000d000027945 */ /* 0x000fe60003800200 */
[----:B------:R-:W-:Y:S01]  /*2f20*/  UISETP.NE.AND UP0, UPT, UR4, URZ, UPT ;  /* 0x000000ff0400728c */ /* 0x000fe2000bf05270 */
[----:B0-----:R-:W-:-:S04]  /*2f30*/  FFMA R7, R0, -R3, 1 ;  /* 0x3f80000000077423 */ /* 0x001fc80000000803 */
[----:B------:R-:W-:Y:S01]  /*2f40*/  FFMA R0, R0, R7, R0 ;  /* 0x0000000700007223 */ /* 0x000fe20000000000 */
[----:B--2---:R-:W0:Y:S03]  /*2f50*/  FCHK P0, R9, R3 ;  /* 0x0000000309007302 */ /* 0x004e260000000000 */
[----:B------:R-:W-:-:S04]  /*2f60*/  FFMA R2, R0, R9, RZ ;  /* 0x0000000900027223 */ /* 0x000fc800000000ff */
[----:B------:R-:W-:-:S04]  /*2f70*/  FFMA R7, R2, -R3, R9 ;  /* 0x8000000302077223 */ /* 0x000fc80000000009 */
[----:B------:R-:W-:Y:S01]  /*2f80*/  FFMA R7, R0, R7, R2 ;  /* 0x0000000700077223 */ /* 0x000fe20000000002 */
[----:B0-----:R-:W-:Y:S06]  /*2f90*/  @!P0 BRA `(.L_x_66) ;  /* 0x0000000000108947 */ /* 0x001fec0003800000 */
[----:B------:R-:W-:Y:S02]  /*2fa0*/  MOV R0, R9 ;  /* 0x0000000900007202 */ /* 0x000fe40000000f00 */
[----:B------:R-:W-:-:S07]  /*2fb0*/  MOV R12, 0x2fd0 ;  /* 0x00002fd0000c7802 */ /* 0x000fce0000000f00 */
[----:B------:R-:W-:Y:S05]  /*2fc0*/  CALL.REL.NOINC `($__internal_0_$__cuda_sm3x_div_rn_noftz_f32_slowpath) ;  /* 0x00000000001c7944 */ /* 0x000fea0003c00000 */
[----:B------:R-:W-:-:S07]  /*2fd0*/  MOV R7, R11 ;  /* 0x0000000b00077202 */ /* 0x000fce0000000f00 */
.L_x_66:
[----:B------:R-:W-:Y:S05]  /*2fe0*/  BSYNC.RECONVERGENT B2 ;  /* 0x0000000000027941 */ /* 0x000fea0003800200 */
.L_x_65:
[----:B------:R0:W-:Y:S02]  /*2ff0*/  STG.E desc[UR8][R4.64], R7 ;  /* 0x0000000704007986 */ /* 0x0001e4000c101908 */
[----:B0-----:R-:W-:-:S04]  /*3000*/  IADD3 R4, P0, PT, R4, 0x4, RZ ;  /* 0x0000000404047810 */ /* 0x001fc80007f1e0ff */
[----:B------:R-:W-:Y:S01]  /*3010*/  IADD3.X R5, PT, PT, RZ, R5, RZ, P0, !PT ;  /* 0x00000005ff057210 */ /* 0x000fe200007fe4ff */
[----:B------:R-:W-:Y:S08]  /*3020*/  BRA.U UP0, `(.L_x_67) ;  /* 0xfffffffd00ac7547 */ /* 0x000ff0000b83ffff */
[----:B------:R-:W-:Y:S05]  /*3030*/  EXIT ;  /* 0x000000000000794d */ /* 0x000fea0003800000 */
        .weak           $__internal_0_$__cuda_sm3x_div_rn_noftz_f32_slowpath
        .type           $__internal_0_$__cuda_sm3x_div_rn_noftz_f32_slowpath,@function
        .size           $__internal_0_$__cuda_sm3x_div_rn_noftz_f32_slowpath,(.L_x_87 - $__internal_0_$__cuda_sm3x_div_rn_noftz_f32_slowpath)
$__internal_0_$__cuda_sm3x_div_rn_noftz_f32_slowpath:
[----:B------:R-:W-:Y:S01]  /*3040*/  SHF.R.U32.HI R11, RZ, 0x17, R3 ;  /* 0x00000017ff0b7819 */ /* 0x000fe20000011603 */
[----:B------:R-:W-:Y:S01]  /*3050*/  BSSY.RECONVERGENT B0, `(.L_x_68) ;  /* 0x0000063000007945 */ /* 0x000fe20003800200 */
[----:B------:R-:W-:Y:S02]  /*3060*/  SHF.R.U32.HI R14, RZ, 0x17, R0 ;  /* 0x00000017ff0e7819 */ /* 0x000fe40000011600 */
[----:B------:R-:W-:Y:S02]  /*3070*/  LOP3.LUT R11, R11, 0xff, RZ, 0xc0, !PT ;  /* 0x000000ff0b0b7812 */ /* 0x000fe400078ec0ff */
[----:B------:R-:W-:Y:S02]  /*3080*/  LOP3.LUT R14, R14, 0xff, RZ, 0xc0, !PT ;  /* 0x000000ff0e0e7812 */ /* 0x000fe400078ec0ff */
[----:B------:R-:W-:Y:S02]  /*3090*/  IADD3 R16, PT, PT, R11, -0x1, RZ ;  /* 0xffffffff0b107810 */ /* 0x000fe40007ffe0ff */
[----:B------:R-:W-:-:S02]  /*30a0*/  IADD3 R15, PT, PT, R14, -0x1, RZ ;  /* 0xffffffff0e0f7810 */ /* 0x000fc40007ffe0ff */
[----:B------:R-:W-:Y:S02]  /*30b0*/  ISETP.GT.U32.AND P0, PT, R16, 0xfd, PT ;  /* 0x000000fd1000780c */ /* 0x000fe40003f04070 */
[----:B------:R-:W-:Y:S02]  /*30c0*/  MOV R13, R3 ;  /* 0x00000003000d7202 */ /* 0x000fe40000000f00 */
[----:B------:R-:W-:-:S13]  /*30d0*/  ISETP.GT.U32.OR P0, PT, R15, 0xfd, P0 ;  /* 0x000000fd0f00780c */ /* 0x000fda0000704470 */
[----:B------:R-:W-:Y:S01]  /*30e0*/  @!P0 MOV R10, RZ ;  /* 0x000000ff000a8202 */ /* 0x000fe20000000f00 */
[----:B------:R-:W-:Y:S06]  /*30f0*/  @!P0 BRA `(.L_x_69) ;  /* 0x00000000005c8947 */ /* 0x000fec0003800000 */
[----:B------:R-:W-:Y:S02]  /*3100*/  FSETP.GTU.FTZ.AND P0, PT, |R0|, +INF , PT ;  /* 0x7f8000000000780b */ /* 0x000fe40003f1c200 */
[----:B------:R-:W-:-:S04]  /*3110*/  FSETP.GTU.FTZ.AND P1, PT, |R3|, +INF , PT ;  /* 0x7f8000000300780b */ /* 0x000fc80003f3c200 */
[----:B------:R-:W-:-:S13]  /*3120*/  PLOP3.LUT P0, PT, P0, P1, PT, 0xf8, 0x8f ;  /* 0x00000000008f781c */ /* 0x000fda0000703f70 */
[----:B------:R-:W-:Y:S05]  /*3130*/  @P0 BRA `(.L_x_70) ;  /* 0x00000004004c0947 */ /* 0x000fea0003800000 */
[----:B------:R-:W-:-:S13]  /*3140*/  LOP3.LUT P0, RZ, R13, 0x7fffffff, R0, 0xc8, !PT ;  /* 0x7fffffff0dff7812 */ /* 0x000fda000780c800 */
[----:B------:R-:W-:Y:S05]  /*3150*/  @!P0 BRA `(.L_x_71) ;  /* 0x00000004003c8947 */ /* 0x000fea0003800000 */
[C---:B------:R-:W-:Y:S02]  /*3160*/  FSETP.NEU.FTZ.AND P3, PT, |R0|.reuse, +INF , PT ;  /* 0x7f8000000000780b */ /* 0x040fe40003f7d200 */
[----:B------:R-:W-:Y:S02]  /*3170*/  FSETP.NEU.FTZ.AND P1, PT, |R3|, +INF , PT ;  /* 0x7f8000000300780b */ /* 0x000fe40003f3d200 */
[----:B------:R-:W-:-:S11]  /*3180*/  FSETP.NEU.FTZ.AND P0, PT, |R0|, +INF , PT ;  /* 0x7f8000000000780b */ /* 0x000fd60003f1d200 */
[----:B------:R-:W-:Y:S05]  /*3190*/  @!P1 BRA !P3, `(.L_x_71) ;  /* 0x00000004002c9947 */ /* 0x000fea0005800000 */
[----:B------:R-:W-:-:S04]  /*31a0*/  LOP3.LUT P3, RZ, R0, 0x7fffffff, RZ, 0xc0, !PT ;  /* 0x7fffffff00ff7812 */ /* 0x000fc8000786c0ff */
[----:B------:R-:W-:-:S13]  /*31b0*/  PLOP3.LUT P1, PT, P1, P3, PT, 0x2f, 0xf2 ;  /* 0x0000000000f2781c */ /* 0x000fda0000f26577 */
[----:B------:R-:W-:Y:S05]  /*31c0*/  @P1 BRA `(.L_x_72) ;  /* 0x0000000400181947 */ /* 0x000fea0003800000 */
[----:B------:R-:W-:-:S04]  /*31d0*/  LOP3.LUT P1, RZ, R13, 0x7fffffff, RZ, 0xc0, !PT ;  /* 0x7fffffff0dff7812 */ /* 0x000fc8000782c0ff */
[----:B------:R-:W-:-:S13]  /*31e0*/  PLOP3.LUT P0, PT, P0, P1, PT, 0x2f, 0xf2 ;  /* 0x0000000000f2781c */ /* 0x000fda0000702577 */
[----:B------:R-:W-:Y:S05]  /*31f0*/  @P0 BRA `(.L_x_73) ;  /* 0x0000000400000947 */ /* 0x000fea0003800000 */
[----:B------:R-:W-:Y:S02]  /*3200*/  ISETP.GE.AND P0, PT, R15, RZ, PT ;  /* 0x000000ff0f00720c */ /* 0x000fe40003f06270 */
[----:B------:R-:W-:-:S11]  /*3210*/  ISETP.GE.AND P1, PT, R16, RZ, PT ;  /* 0x000000ff1000720c */ /* 0x000fd60003f26270 */
[----:B------:R-:W-:Y:S01]  /*3220*/  @P0 MOV R10, RZ ;  /* 0x000000ff000a0202 */ /* 0x000fe20000000f00 */
[----:B------:R-:W-:Y:S01]  /*3230*/  @!P0 FFMA R0, R0, 1.84467440737095516160e+19, RZ ;  /* 0x5f80000000008823 */ /* 0x000fe200000000ff */
[----:B------:R-:W-:Y:S01]  /*3240*/  @!P0 MOV R10, 0xffffffc0 ;  /* 0xffffffc0000a8802 */ /* 0x000fe20000000f00 */
[----:B------:R-:W-:-:S03]  /*3250*/  @!P1 FFMA R13, R3, 1.84467440737095516160e+19, RZ ;  /* 0x5f800000030d9823 */ /* 0x000fc600000000ff */
[----:B------:R-:W-:-:S07]  /*3260*/  @!P1 IADD3 R10, PT, PT, R10, 0x40, RZ ;  /* 0x000000400a0a9810 */ /* 0x000fce0007ffe0ff */
.L_x_69:
[----:B------:R-:W-:Y:S01]  /*3270*/  LEA R16, R11, 0xc0800000, 0x17 ;  /* 0xc08000000b107811 */ /* 0x000fe200078eb8ff */
[----:B------:R-:W-:Y:S01]  /*3280*/  BSSY.RECONVERGENT B1, `(.L_x_74) ;  /* 0x0000036000017945 */ /* 0x000fe20003800200 */
[----:B------:R-:W-:Y:S02]  /*3290*/  IADD3 R14, PT, PT, R14, -0x7f, RZ ;  /* 0xffffff810e0e7810 */ /* 0x000fe40007ffe0ff */
[----:B------:R-:W-:-:S03]  /*32a0*/  IADD3 R17, PT, PT, -R16, R13, RZ ;  /* 0x0000000d10117210 */ /* 0x000fc60007ffe1ff */
[C---:B------:R-:W-:Y:S01]  /*32b0*/  IMAD R0, R14.reuse, -0x800000, R0 ;  /* 0xff8000000e007824 */ /* 0x040fe200078e0200 */
[----:B------:R0:W1:Y:S01]  /*32c0*/  MUFU.RCP R16, R17 ;  /* 0x0000001100107308 */ /* 0x0000620000001000 */
[----:B------:R-:W-:Y:S01]  /*32d0*/  FADD.FTZ R15, -R17, -RZ ;  /* 0x800000ff110f7221 */ /* 0x000fe20000010100 */
[----:B0-----:R-:W-:-:S04]  /*32e0*/  IADD3 R17, PT, PT, R14, 0x7f, -R11 ;  /* 0x0000007f0e117810 */ /* 0x001fc80007ffe80b */
[----:B------:R-:W-:Y:S01]  /*32f0*/  IADD3 R17, PT, PT, R17, R10, RZ ;  /* 0x0000000a11117210 */ /* 0x000fe20007ffe0ff */
[----:B-1----:R-:W-:-:S04]  /*3300*/  FFMA R13, R16, R15, 1 ;  /* 0x3f800000100d7423 */ /* 0x002fc8000000000f */
[----:B------:R-:W-:-:S04]  /*3310*/  FFMA R13, R16, R13, R16 ;  /* 0x0000000d100d7223 */ /* 0x000fc80000000010 */
[----:B------:R-:W-:-:S04]  /*3320*/  FFMA R16, R0, R13, RZ ;  /* 0x0000000d00107223 */ /* 0x000fc800000000ff */
[----:B------:R-:W-:-:S04]  /*3330*/  FFMA R18, R15, R16, R0 ;  /* 0x000000100f127223 */ /* 0x000fc80000000000 */
[----:B------:R-:W-:-:S04]  /*3340*/  FFMA R16, R13, R18, R16 ;  /* 0x000000120d107223 */ /* 0x000fc80000000010 */
[----:B------:R-:W-:-:S04]  /*3350*/  FFMA R15, R15, R16, R0 ;  /* 0x000000100f0f7223 */ /* 0x000fc80000000000 */
[----:B------:R-:W-:-:S05]  /*3360*/  FFMA R0, R13, R15, R16 ;  /* 0x0000000f0d007223 */ /* 0x000fca0000000010 */
[----:B------:R-:W-:-:S04]  /*3370*/  SHF.R.U32.HI R11, RZ, 0x17, R0 ;  /* 0x00000017ff0b7819 */ /* 0x000fc80000011600 */
[----:B------:R-:W-:-:S04]  /*3380*/  LOP3.LUT R11, R11, 0xff, RZ, 0xc0, !PT ;  /* 0x000000ff0b0b7812 */ /* 0x000fc800078ec0ff */
[----:B------:R-:W-:-:S04]  /*3390*/  IADD3 R11, PT, PT, R11, R17, RZ ;  /* 0x000000110b0b7210 */ /* 0x000fc80007ffe0ff */
[----:B------:R-:W-:-:S04]  /*33a0*/  IADD3 R10, PT, PT, R11, -0x1, RZ ;  /* 0xffffffff0b0a7810 */ /* 0x000fc80007ffe0ff */
[----:B------:R-:W-:-:S13]  /*33b0*/  ISETP.GE.U32.AND P0, PT, R10, 0xfe, PT ;  /* 0x000000fe0a00780c */ /* 0x000fda0003f06070 */
[----:B------:R-:W-:Y:S05]  /*33c0*/  @!P0 BRA `(.L_x_75) ;  /* 0x0000000000808947 */ /* 0x000fea0003800000 */
[----:B------:R-:W-:-:S13]  /*33d0*/  ISETP.GT.AND P0, PT, R11, 0xfe, PT ;  /* 0x000000fe0b00780c */ /* 0x000fda0003f04270 */
[----:B------:R-:W-:Y:S05]  /*33e0*/  @P0 BRA `(.L_x_76) ;  /* 0x00000000006c0947 */ /* 0x000fea0003800000 */
[----:B------:R-:W-:-:S13]  /*33f0*/  ISETP.GE.AND P0, PT, R11, 0x1, PT ;  /* 0x000000010b00780c */ /* 0x000fda0003f06270 */
[----:B------:R-:W-:Y:S05]  /*3400*/  @P0 BRA `(.L_x_77) ;  /* 0x0000000000740947 */ /* 0x000fea0003800000 */
[----:B------:R-:W-:Y:S02]  /*3410*/  ISETP.GE.AND P0, PT, R11, -0x18, PT ;  /* 0xffffffe80b00780c */ /* 0x000fe40003f06270 */
[----:B------:R-:W-:-:S11]  /*3420*/  LOP3.LUT R0, R0, 0x80000000, RZ, 0xc0, !PT ;  /* 0x8000000000007812 */ /* 0x000fd600078ec0ff */
[----:B------:R-:W-:Y:S05]  /*3430*/  @!P0 BRA `(.L_x_77) ;  /* 0x0000000000688947 */ /* 0x000fea0003800000 */
[-CC-:B------:R-:W-:Y:S01]  /*3440*/  FFMA.RZ R10, R13, R15.reuse, R16.reuse ;  /* 0x0000000f0d0a7223 */ /* 0x180fe2000000c010 */
[C---:B------:R-:W-:Y:S02]  /*3450*/  ISETP.NE.AND P3, PT, R11.reuse, RZ, PT ;  /* 0x000000ff0b00720c */ /* 0x040fe40003f65270 */
[----:B------:R-:W-:Y:S02]  /*3460*/  ISETP.NE.AND P1, PT, R11, RZ, PT ;  /* 0x000000ff0b00720c */ /* 0x000fe40003f25270 */
[----:B------:R-:W-:Y:S01]  /*3470*/  LOP3.LUT R14, R10, 0x7fffff, RZ, 0xc0, !PT ;  /* 0x007fffff0a0e7812 */ /* 0x000fe200078ec0ff */
[CCC-:B------:R-:W-:Y:S01]  /*3480*/  FFMA.RP R10, R13.reuse, R15.reuse, R16.reuse ;  /* 0x0000000f0d0a7223 */ /* 0x1c0fe20000008010 */
[----:B------:R-:W-:Y:S01]  /*3490*/  FFMA.RM R13, R13, R15, R16 ;  /* 0x0000000f0d0d7223 */ /* 0x000fe20000004010 */
[----:B------:R-:W-:Y:S02]  /*34a0*/  IADD3 R15, PT, PT, R11, 0x20, RZ ;  /* 0x000000200b0f7810 */ /* 0x000fe40007ffe0ff */
[----:B------:R-:W-:-:S02]  /*34b0*/  LOP3.LUT R14, R14, 0x800000, RZ, 0xfc, !PT ;  /* 0x008000000e0e7812 */ /* 0x000fc400078efcff */
[----:B------:R-:W-:Y:S02]  /*34c0*/  IADD3 R11, PT, PT, -R11, RZ, RZ ;  /* 0x000000ff0b0b7210 */ /* 0x000fe40007ffe1ff */
[----:B------:R-:W-:Y:S02]  /*34d0*/  SHF.L.U32 R15, R14, R15, RZ ;  /* 0x0000000f0e0f7219 */ /* 0x000fe400000006ff */
[----:B------:R-:W-:Y:S02]  /*34e0*/  FSETP.NEU.FTZ.AND P0, PT, R10, R13, PT ;  /* 0x0000000d0a00720b */ /* 0x000fe40003f1d000 */
[----:B------:R-:W-:Y:S02]  /*34f0*/  SEL R11, R11, RZ, P3 ;  /* 0x000000ff0b0b7207 */ /* 0x000fe40001800000 */
[----:B------:R-:W-:Y:S02]  /*3500*/  ISETP.NE.AND P1, PT, R15, RZ, P1 ;  /* 0x000000ff0f00720c */ /* 0x000fe40000f25270 */
[----:B------:R-:W-:-:S02]  /*3510*/  SHF.R.U32.HI R11, RZ, R11, R14 ;  /* 0x0000000bff0b7219 */ /* 0x000fc4000001160e */
[----:B------:R-:W-:Y:S02]  /*3520*/  PLOP3.LUT P0, PT, P0, P1, PT, 0xf8, 0x8f ;  /* 0x00000000008f781c */ /* 0x000fe40000703f70 */
[----:B------:R-:W-:Y:S02]  /*3530*/  SHF.R.U32.HI R13, RZ, 0x1, R11 ;  /* 0x00000001ff0d7819 */ /* 0x000fe4000001160b */
[----:B------:R-:W-:-:S04]  /*3540*/  SEL R10, RZ, 0x1, !P0 ;  /* 0x00000001ff0a7807 */ /* 0x000fc80004000000 */
[----:B------:R-:W-:-:S04]  /*3550*/  LOP3.LUT R10, R10, 0x1, R13, 0xf8, !PT ;  /* 0x000000010a0a7812 */ /* 0x000fc800078ef80d */
[----:B------:R-:W-:-:S04]  /*3560*/  LOP3.LUT R10, R10, R11, RZ, 0xc0, !PT ;  /* 0x0000000b0a0a7212 */ /* 0x000fc800078ec0ff */
[----:B------:R-:W-:-:S04]  /*3570*/  IADD3 R13, PT, PT, R13, R10, RZ ;  /* 0x0000000a0d0d7210 */ /* 0x000fc80007ffe0ff */
[----:B------:R-:W-:Y:S01]  /*3580*/  LOP3.LUT R0, R13, R0, RZ, 0xfc, !PT ;  /* 0x000000000d007212 */ /* 0x000fe200078efcff */
[----:B------:R-:W-:Y:S06]  /*3590*/  BRA `(.L_x_77) ;  /* 0x0000000000107947 */ /* 0x000fec0003800000 */
.L_x_76:
[----:B------:R-:W-:-:S04]  /*35a0*/  LOP3.LUT R0, R0, 0x80000000, RZ, 0xc0, !PT ;  /* 0x8000000000007812 */ /* 0x000fc800078ec0ff */
[----:B------:R-:W-:Y:S01]  /*35b0*/  LOP3.LUT R0, R0, 0x7f800000, RZ, 0xfc, !PT ;  /* 0x7f80000000007812 */ /* 0x000fe200078efcff */
[----:B------:R-:W-:Y:S06]  /*35c0*/  BRA `(.L_x_77) ;  /* 0x0000000000047947 */ /* 0x000fec0003800000 */
.L_x_75:
[----:B------:R-:W-:-:S07]  /*35d0*/  LEA R0, R17, R0, 0x17 ;  /* 0x0000000011007211 */ /* 0x000fce00078eb8ff */
.L_x_77:
[----:B------:R-:W-:Y:S05]  /*35e0*/  BSYNC.RECONVERGENT B1 ;  /* 0x0000000000017941 */ /* 0x000fea0003800200 */
.L_x_74:
[----:B------:R-:W-:Y:S05]  /*35f0*/  BRA `(.L_x_78) ;  /* 0x0000000000207947 */ /* 0x000fea0003800000 */
.L_x_73:
[----:B------:R-:W-:-:S04]  /*3600*/  LOP3.LUT R0, R13, 0x80000000, R0, 0x48, !PT ;  /* 0x800000000d007812 */ /* 0x000fc800078e4800 */
[----:B------:R-:W-:Y:S01]  /*3610*/  LOP3.LUT R0, R0, 0x7f800000, RZ, 0xfc, !PT ;  /* 0x7f80000000007812 */ /* 0x000fe200078efcff */
[----:B------:R-:W-:Y:S06]  /*3620*/  BRA `(.L_x_78) ;  /* 0x0000000000147947 */ /* 0x000fec0003800000 */
.L_x_72:
[----:B------:R-:W-:Y:S01]  /*3630*/  LOP3.LUT R0, R13, 0x80000000, R0, 0x48, !PT ;  /* 0x800000000d007812 */ /* 0x000fe200078e4800 */
[----:B------:R-:W-:Y:S06]  /*3640*/  BRA `(.L_x_78) ;  /* 0x00000000000c7947 */ /* 0x000fec0003800000 */
.L_x_71:
[----:B------:R-:W0:Y:S01]  /*3650*/  MUFU.RSQ R0, -QNAN ;  /* 0xffc0000000007908 */ /* 0x000e220000001400 */
[----:B------:R-:W-:Y:S05]  /*3660*/  BRA `(.L_x_78) ;  /* 0x0000000000047947 */ /* 0x000fea0003800000 */
.L_x_70:
[----:B------:R-:W-:-:S07]  /*3670*/  FADD.FTZ R0, R0, R3 ;  /* 0x0000000300007221 */ /* 0x000fce0000010000 */
.L_x_78:
[----:B------:R-:W-:Y:S05]  /*3680*/  BSYNC.RECONVERGENT B0 ;  /* 0x0000000000007941 */ /* 0x000fea0003800200 */
.L_x_68:
[----:B------:R-:W-:Y:S01]  /*3690*/  HFMA2 R13, -RZ, RZ, 0, 0 ;  /* 0x00000000ff0d7431 */ /* 0x000fe200000001ff */
[----:B0-----:R-:W-:-:S03]  /*36a0*/  MOV R11, R0 ;  /* 0x00000000000b7202 */ /* 0x001fc60000000f00 */
[----:B------:R-:W-:Y:S05]  /*36b0*/  RET.REL.NODEC R12 `(_Z14matrix_softmaxPfS_ii) ;  /* 0xffffffc80c507950 */ /* 0x000fea0003c3ffff */
.L_x_79:
[----:B------:R-:W-:-:S00]  /*36c0*/  BRA `(.L_x_79) ;  /* 0xfffffffc00fc7947 */ /* 0x000fc0000383ffff */
[----:B------:R-:W-:-:S00]  /*36d0*/  NOP ;  /* 0x0000000000007918 */ /* 0x000fc00000000000 */
        /* <DEDUP_REMOVED lines=10> */
.L_x_87:


//--------------------- .text._Z15matrix_multiplyPfS_S_iii --------------------------
	.section	.text._Z15matrix_multiplyPfS_S_iii,"ax",@progbits
	.align	128
        .global         _Z15matrix_multiplyPfS_S_iii
        .type           _Z15matrix_multiplyPfS_S_iii,@function
        .size           _Z15matrix_multiplyPfS_S_iii,(.L_x_89 - _Z15matrix_multiplyPfS_S_iii)
        .other          _Z15matrix_multiplyPfS_S_iii,@"STO_CUDA_ENTRY STV_DEFAULT"
_Z15matrix_multiplyPfS_S_iii:
.text._Z15matrix_multiplyPfS_S_iii:
[----:B------:R-:W-:Y:S01]  /*0000*/  LDC R1, c[0x0][0x37c] ;  /* 0x0000df00ff017b82 */ /* 0x000fe20000000800 */
[----:B------:R-:W0:Y:S07]  /*0010*/  S2R R5, SR_TID.X ;  /* 0x0000000000057919 */ /* 0x000e2e0000002100 */
[----:B------:R-:W1:Y:S01]  /*0020*/  LDC R16, c[0x0][0x364] ;  /* 0x0000d900ff107b82 */ /* 0x000e620000000800 */
[----:B------:R-:W2:Y:S01]  /*0030*/  LDCU UR6, c[0x0][0x398] ;  /* 0x00007300ff0677ac */ /* 0x000ea20008000800 */
[----:B------:R-:W1:Y:S06]  /*0040*/  S2R R3, SR_TID.Y ;  /* 0x0000000000037919 */ /* 0x000e6c0000002200 */
[----:B------:R-:W0:Y:S08]  /*0050*/  S2UR UR5, SR_CTAID.X ;  /* 0x00000000000579c3 */ /* 0x000e300000002500 */
[----:B------:R-:W0:Y:S08]  /*0060*/  LDC R0, c[0x0][0x360] ;  /* 0x0000d800ff007b82 */ /* 0x000e300000000800 */
[----:B------:R-:W1:Y:S08]  /*0070*/  S2UR UR4, SR_CTAID.Y ;  /* 0x00000000000479c3 */ /* 0x000e700000002600 */
[----:B------:R-:W3:Y:S01]  /*0080*/  LDC R17, c[0x0][0x3a0] ;  /* 0x0000e800ff117b82 */ /* 0x000ee20000000800 */
[----:B0-----:R-:W-:-:S02]  /*0090*/  IMAD R0, R0, UR5, R5 ;  /* 0x0000000500007c24 */ /* 0x001fc4000f8e0205 */
[----:B-1----:R-:W-:-:S03]  /*00a0*/  IMAD R16, R16, UR4, R3 ;  /* 0x0000000410107c24 */ /* 0x002fc6000f8e0203 */
[----:B---3--:R-:W-:-:S04]  /*00b0*/  ISETP.GE.AND P0, PT, R0, R17, PT ;  /* 0x000000110000720c */ /* 0x008fc80003f06270 */
[----:B--2---:R-:W-:-:S13]  /*00c0*/  ISETP.GE.OR P0, PT, R16, UR6, P0 ;  /* 0x0000000610007c0c */ /* 0x004fda0008706670 */
[----:B------:R-:W-:Y:S05]  /*00d0*/  @P0 EXIT ;  /* 0x000000000000094d */ /* 0x000fea0003800000 */
[----:B------:R-:W0:Y:S01]  /*00e0*/  LDC R19, c[0x0][0x39c] ;  /* 0x0000e700ff137b82 */ /* 0x000e220000000800 */
[----:B------:R-:W1:Y:S01]  /*00f0*/  LDCU.64 UR4, c[0x0][0x358] ;  /* 0x00006b00ff0477ac */ /* 0x000e620008000a00 */
[----:B------:R-:W-:Y:S01]  /*0100*/  HFMA2 R24, -RZ, RZ, 0, 0 ;  /* 0x00000000ff187431 */ /* 0x000fe200000001ff */
[----:B0-----:R-:W-:-:S13]  /*0110*/  ISETP.GE.AND P0, PT, R19, 0x1, PT ;  /* 0x000000011300780c */ /* 0x001fda0003f06270 */
[----:B-1----:R-:W-:Y:S05]  /*0120*/  @!P0 BRA `(.L_x_80) ;  /* 0x0000000400e08947 */ /* 0x002fea0003800000 */
[C---:B------:R-:W-:Y:S01]  /*0130*/  ISETP.GE.U32.AND P1, PT, R19.reuse, 0x8, PT ;  /* 0x000000081300780c */ /* 0x040fe20003f26070 */
[----:B------:R-:W-:Y:S01]  /*0140*/  IMAD R20, R16, R19, RZ ;  /* 0x0000001310147224 */ /* 0x000fe200078e02ff */
[----:B------:R-:W-:Y:S02]  /*0150*/  LOP3.LUT R27, R19, 0x7, RZ, 0xc0, !PT ;  /* 0x00000007131b7812 */ /* 0x000fe400078ec0ff */
[----:B------:R-:W-:Y:S02]  /*0160*/  MOV R24, RZ ;  /* 0x000000ff00187202 */ /* 0x000fe40000000f00 */
[----:B------:R-:W-:Y:S02]  /*0170*/  ISETP.NE.AND P0, PT, R27, RZ, PT ;  /* 0x000000ff1b00720c */ /* 0x000fe40003f05270 */
[----:B------:R-:W-:-:S05]  /*0180*/  MOV R21, RZ ;  /* 0x000000ff00157202 */ /* 0x000fca0000000f00 */
[----:B------:R-:W-:Y:S06]  /*0190*/  @!P1 BRA `(.L_x_81) ;  /* 0x0000000000c49947 */ /* 0x000fec0003800000 */
[----:B------:R-:W0:Y:S01]  /*01a0*/  LDC.64 R2, c[0x0][0x380] ;  /* 0x0000e000ff027b82 */ /* 0x000e220000000a00 */
[----:B------:R-:W-:Y:S02]  /*01b0*/  LOP3.LUT R21, R19, 0x7ffffff8, RZ, 0xc0, !PT ;  /* 0x7ffffff813157812 */ /* 0x000fe400078ec0ff */
[----:B------:R-:W-:Y:S02]  /*01c0*/  MOV R24, RZ ;  /* 0x000000ff00187202 */ /* 0x000fe40000000f00 */
[----:B------:R-:W-:Y:S02]  /*01d0*/  MOV R18, R0 ;  /* 0x0000000000127202 */ /* 0x000fe40000000f00 */
[----:B------:R-:W-:Y:S01]  /*01e0*/  IADD3 R22, PT, PT, -R21, RZ, RZ ;  /* 0x000000ff15167210 */ /* 0x000fe20007ffe1ff */
[----:B0-----:R-:W-:-:S03]  /*01f0*/  IMAD.WIDE.U32 R2, R20, 0x4, R2 ;  /* 0x0000000414027825 */ /* 0x001fc600078e0002 */
[----:B------:R-:W-:-:S04]  /*0200*/  IADD3 R4, P1, PT, R2, 0x10, RZ ;  /* 0x0000001002047810 */ /* 0x000fc80007f3e0ff */
[----:B------:R-:W-:-:S09]  /*0210*/  IADD3.X R5, PT, PT, RZ, R3, RZ, P1, !PT ;  /* 0x00000003ff057210 */ /* 0x000fd20000ffe4ff */
.L_x_82:
[----:B------:R-:W0:Y:S01]  /*0220*/  LDC.64 R14, c[0x0][0x388] ;  /* 0x0000e200ff0e7b82 */ /* 0x000e220000000a00 */
[----:B------:R-:W-:Y:S02]  /*0230*/  MOV R2, R4 ;  /* 0x0000000400027202 */ /* 0x000fe40000000f00 */
[----:B------:R-:W-:-:S05]  /*0240*/  MOV R3, R5 ;  /* 0x0000000500037202 */ /* 0x000fca0000000f00 */
[----:B------:R-:W2:Y:S04]  /*0250*/  LDG.E R25, desc[UR4][R2.64+-0x10] ;  /* 0xfffff00402197981 */ /* 0x000ea8000c1e1900 */
[----:B------:R-:W3:Y:S04]  /*0260*/  LDG.E R23, desc[UR4][R2.64+-0xc] ;  /* 0xfffff40402177981 */ /* 0x000ee8000c1e1900 */
[----:B------:R-:W4:Y:S04]  /*0270*/  LDG.E R29, desc[UR4][R2.64+-0x8] ;  /* 0xfffff804021d7981 */ /* 0x000f28000c1e1900 */
[----:B------:R-:W5:Y:S01]  /*0280*/  LDG.E R28, desc[UR4][R2.64+-0x4] ;  /* 0xfffffc04021c7981 */ /* 0x000f62000c1e1900 */
[----:B0-----:R-:W-:-:S05]  /*0290*/  IMAD.WIDE R14, R18, 0x4, R14 ;  /* 0x00000004120e7825 */ /* 0x001fca00078e020e */
[----:B------:R0:W2:Y:S01]  /*02a0*/  LDG.E R26, desc[UR4][R14.64] ;  /* 0x000000040e1a7981 */ /* 0x0000a2000c1e1900 */
[----:B------:R-:W-:-:S04]  /*02b0*/  IMAD.WIDE R12, R17, 0x4, R14 ;  /* 0x00000004110c7825 */ /* 0x000fc800078e020e */
[C---:B------:R-:W-:Y:S02]  /*02c0*/  IMAD.WIDE R4, R17.reuse, 0x4, R12 ;  /* 0x0000000411047825 */ /* 0x040fe400078e020c */
[----:B------:R-:W3:Y:S02]  /*02d0*/  LDG.E R12, desc[UR4][R12.64] ;  /* 0x000000040c0c7981 */ /* 0x000ee4000c1e1900 */
[C---:B------:R-:W-:Y:S02]  /*02e0*/  IMAD.WIDE R8, R17.reuse, 0x4, R4 ;  /* 0x0000000411087825 */ /* 0x040fe400078e0204 */
[----:B------:R-:W4:Y:S02]  /*02f0*/  LDG.E R4, desc[UR4][R4.64] ;  /* 0x0000000404047981 */ /* 0x000f24000c1e1900 */
[C---:B------:R-:W-:Y:S02]  /*0300*/  IMAD.WIDE R6, R17.reuse, 0x4, R8 ;  /* 0x0000000411067825 */ /* 0x040fe400078e0208 */
[----:B------:R-:W5:Y:S02]  /*0310*/  LDG.E R8, desc[UR4][R8.64] ;  /* 0x0000000408087981 */ /* 0x000f64000c1e1900 */
[----:B------:R-:W-:-:S02]  /*0320*/  IMAD.WIDE R10, R17, 0x4, R6 ;  /* 0x00000004110a7825 */ /* 0x000fc400078e0206 */
[----:B------:R-:W5:Y:S04]  /*0330*/  LDG.E R5, desc[UR4][R2.64] ;  /* 0x0000000402057981 */ /* 0x000f68000c1e1900 */
[----:B------:R-:W5:Y:S01]  /*0340*/  LDG.E R6, desc[UR4][R6.64] ;  /* 0x0000000406067981 */ /* 0x000f62000c1e1900 */
[----:B0-----:R-:W-:-:S03]  /*0350*/  IMAD.WIDE R14, R17, 0x4, R10 ;  /* 0x00000004110e7825 */ /* 0x001fc600078e020a */
[----:B------:R-:W5:Y:S04]  /*0360*/  LDG.E R10, desc[UR4][R10.64] ;  /* 0x000000040a0a7981 */ /* 0x000f68000c1e1900 */
[----:B------:R-:W5:Y:S04]  /*0370*/  LDG.E R13, desc[UR4][R14.64] ;  /* 0x000000040e0d7981 */ /* 0x000f68000c1e1900 */
[----:B------:R-:W5:Y:S04]  /*0380*/  LDG.E R7, desc[UR4][R2.64+0x4] ;  /* 0x0000040402077981 */ /* 0x000f68000c1e1900 */
[----:B------:R-:W5:Y:S01]  /*0390*/  LDG.E R9, desc[UR4][R2.64+0xc] ;  /* 0x00000c0402097981 */ /* 0x000f62000c1e1900 */
[----:B--2---:R-:W-:Y:S01]  /*03a0*/  FFMA R26, R25, R26, R24 ;  /* 0x0000001a191a7223 */ /* 0x004fe20000000018 */
[----:B------:R-:W-:-:S02]  /*03b0*/  IMAD.WIDE R24, R17, 0x4, R14 ;  /* 0x0000000411187825 */ /* 0x000fc400078e020e */
[----:B------:R-:W2:Y:S04]  /*03c0*/  LDG.E R14, desc[UR4][R2.64+0x8] ;  /* 0x00000804020e7981 */ /* 0x000ea8000c1e1900 */
[----:B------:R-:W2:Y:S01]  /*03d0*/  LDG.E R24, desc[UR4][R24.64] ;  /* 0x0000000418187981 */ /* 0x000ea2000c1e1900 */
[----:B---3--:R-:W-:Y:S01]  /*03e0*/  FFMA R12, R23, R12, R26 ;  /* 0x0000000c170c7223 */ /* 0x008fe2000000001a */
[----:B------:R-:W-:-:S03]  /*03f0*/  IADD3 R22, PT, PT, R22, 0x8, RZ ;  /* 0x0000000816167810 */ /* 0x000fc60007ffe0ff */
[----:B----4-:R-:W-:Y:S01]  /*0400*/  FFMA R29, R29, R4, R12 ;  /* 0x000000041d1d7223 */ /* 0x010fe2000000000c */
[----:B------:R-:W-:-:S03]  /*0410*/  ISETP.NE.AND P1, PT, R22, RZ, PT ;  /* 0x000000ff1600720c */ /* 0x000fc60003f25270 */
[----:B-----5:R-:W-:Y:S01]  /*0420*/  FFMA R8, R28, R8, R29 ;  /* 0x000000081c087223 */ /* 0x020fe2000000001d */
[----:B------:R-:W-:-:S03]  /*0430*/  IADD3 R4, P2, PT, R2, 0x20, RZ ;  /* 0x0000002002047810 */ /* 0x000fc60007f5e0ff */
[----:B------:R-:W-:Y:S01]  /*0440*/  FFMA R6, R5, R6, R8 ;  /* 0x0000000605067223 */ /* 0x000fe20000000008 */
[----:B------:R-:W-:Y:S02]  /*0450*/  IADD3.X R5, PT, PT, RZ, R3, RZ, P2, !PT ;  /* 0x00000003ff057210 */ /* 0x000fe400017fe4ff */
[----:B------:R-:W-:Y:S01]  /*0460*/  LEA R18, R17, R18, 0x3 ;  /* 0x0000001211127211 */ /* 0x000fe200078e18ff */
[----:B------:R-:W-:-:S04]  /*0470*/  FFMA R7, R7, R10, R6 ;  /* 0x0000000a07077223 */ /* 0x000fc80000000006 */
[----:B--2---:R-:W-:-:S04]  /*0480*/  FFMA R14, R14, R13, R7 ;  /* 0x0000000d0e0e7223 */ /* 0x004fc80000000007 */
[----:B------:R-:W-:Y:S01]  /*0490*/  FFMA R24, R9, R24, R14 ;  /* 0x0000001809187223 */ /* 0x000fe2000000000e */
[----:B------:R-:W-:Y:S06]  /*04a0*/  @P1 BRA `(.L_x_82) ;  /* 0xfffffffc005c1947 */ /* 0x000fec000383ffff */
.L_x_81:
[----:B------:R-:W-:Y:S05]  /*04b0*/  @!P0 BRA `(.L_x_80) ;  /* 0x0000000000fc8947 */ /* 0x000fea0003800000 */
[----:B------:R-:W-:Y:S02]  /*04c0*/  ISETP.GE.U32.AND P1, PT, R27, 0x4, PT ;  /* 0x000000041b00780c */ /* 0x000fe40003f26070 */
[----:B------:R-:W-:-:S04]  /*04d0*/  LOP3.LUT R14, R19, 0x3, RZ, 0xc0, !PT ;  /* 0x00000003130e7812 */ /* 0x000fc800078ec0ff */
[----:B------:R-:W-:-:S07]  /*04e0*/  ISETP.NE.AND P0, PT, R14, RZ, PT ;  /* 0x000000ff0e00720c */ /* 0x000fce0003f05270 */
[----:B------:R-:W-:Y:S06]  /*04f0*/  @!P1 BRA `(.L_x_83) ;  /* 0x00000000006c9947 */ /* 0x000fec0003800000 */
[----:B------:R-:W0:Y:S01]  /*0500*/  LDC.64 R4, c[0x0][0x388] ;  /* 0x0000e200ff047b82 */ /* 0x000e220000000a00 */
[----:B------:R-:W1:Y:S01]  /*0510*/  LDCU.64 UR6, c[0x0][0x380] ;  /* 0x00007000ff0677ac */ /* 0x000e620008000a00 */
[----:B------:R-:W-:Y:S01]  /*0520*/  IMAD R7, R21, R17, R0 ;  /* 0x0000001115077224 */ /* 0x000fe200078e0200 */
[CC--:B------:R-:W-:Y:S02]  /*0530*/  IADD3 R3, PT, PT, R20.reuse, R21.reuse, RZ ;  /* 0x0000001514037210 */ /* 0x0c0fe40007ffe0ff */
[----:B------:R-:W-:-:S03]  /*0540*/  IADD3 R8, P1, PT, R20, R21, RZ ;  /* 0x0000001514087210 */ /* 0x000fc60007f3e0ff */
[----:B------:R-:W2:Y:S01]  /*0550*/  LDC.64 R12, c[0x0][0x380] ;  /* 0x0000e000ff0c7b82 */ /* 0x000ea20000000a00 */
[----:B0-----:R-:W-:-:S04]  /*0560*/  IMAD.WIDE R4, R7, 0x4, R4 ;  /* 0x0000000407047825 */ /* 0x001fc800078e0204 */
[----:B------:R-:W-:Y:S02]  /*0570*/  IMAD.WIDE R6, R17, 0x4, R4 ;  /* 0x0000000411067825 */ /* 0x000fe400078e0204 */
[----:B------:R-:W3:Y:S02]  /*0580*/  LDG.E R4, desc[UR4][R4.64] ;  /* 0x0000000404047981 */ /* 0x000ee4000c1e1900 */
[----:B--2---:R-:W-:Y:S01]  /*0590*/  IMAD.WIDE.U32 R12, R3, 0x4, R12 ;  /* 0x00000004030c7825 */ /* 0x004fe200078e000c */
[----:B------:R-:W-:Y:S02]  /*05a0*/  IADD3.X R3, PT, PT, RZ, RZ, RZ, P1, !PT ;  /* 0x000000ffff037210 */ /* 0x000fe40000ffe4ff */
[----:B-1----:R-:W-:-:S03]  /*05b0*/  LEA R2, P1, R8, UR6, 0x2 ;  /* 0x0000000608027c11 */ /* 0x002fc6000f8210ff */
[----:B------:R-:W3:Y:S01]  /*05c0*/  LDG.E R13, desc[UR4][R12.64] ;  /* 0x000000040c0d7981 */ /* 0x000ee2000c1e1900 */
[----:B------:R-:W-:Y:S01]  /*05d0*/  LEA.HI.X R3, R8, UR7, R3, 0x2, P1 ;  /* 0x0000000708037c11 */ /* 0x000fe200088f1403 */
[C---:B------:R-:W-:Y:S02]  /*05e0*/  IMAD.WIDE R8, R17.reuse, 0x4, R6 ;  /* 0x0000000411087825 */ /* 0x040fe400078e0206 */
[----:B------:R-:W2:Y:S04]  /*05f0*/  LDG.E R6, desc[UR4][R6.64] ;  /* 0x0000000406067981 */ /* 0x000ea8000c1e1900 */
[----:B------:R-:W2:Y:S01]  /*0600*/  LDG.E R15, desc[UR4][R2.64+0x4] ;  /* 0x00000404020f7981 */ /* 0x000ea2000c1e1900 */
[----:B------:R-:W-:-:S03]  /*0610*/  IMAD.WIDE R10, R17, 0x4, R8 ;  /* 0x00000004110a7825 */ /* 0x000fc600078e0208 */
[----:B------:R-:W4:Y:S04]  /*0620*/  LDG.E R22, desc[UR4][R8.64] ;  /* 0x0000000408167981 */ /* 0x000f28000c1e1900 */
[----:B------:R-:W4:Y:S04]  /*0630*/  LDG.E R18, desc[UR4][R2.64+0x8] ;  /* 0x0000080402127981 */ /* 0x000f28000c1e1900 */
[----:B------:R-:W5:Y:S04]  /*0640*/  LDG.E R26, desc[UR4][R2.64+0xc] ;  /* 0x00000c04021a7981 */ /* 0x000f68000c1e1900 */
[----:B------:R-:W5:Y:S01]  /*0650*/  LDG.E R10, desc[UR4][R10.64] ;  /* 0x000000040a0a7981 */ /* 0x000f62000c1e1900 */
[----:B------:R-:W-:Y:S01]  /*0660*/  IADD3 R21, PT, PT, R21, 0x4, RZ ;  /* 0x0000000415157810 */ /* 0x000fe20007ffe0ff */
[----:B---3--:R-:W-:-:S04]  /*0670*/  FFMA R24, R13, R4, R24 ;  /* 0x000000040d187223 */ /* 0x008fc80000000018 */
[----:B--2---:R-:W-:-:S04]  /*0680*/  FFMA R15, R15, R6, R24 ;  /* 0x000000060f0f7223 */ /* 0x004fc80000000018 */
[----:B----4-:R-:W-:-:S04]  /*0690*/  FFMA R15, R18, R22, R15 ;  /* 0x00000016120f7223 */ /* 0x010fc8000000000f */
[----:B-----5:R-:W-:-:S07]  /*06a0*/  FFMA R24, R26, R10, R15 ;  /* 0x0000000a1a187223 */ /* 0x020fce000000000f */
.L_x_83:
[----:B------:R-:W-:Y:S05]  /*06b0*/  @!P0 BRA `(.L_x_80) ;  /* 0x00000000007c8947 */ /* 0x000fea0003800000 */
[----:B------:R-:W-:Y:S01]  /*06c0*/  ISETP.NE.AND P1, PT, R14, 0x1, PT ;  /* 0x000000010e00780c */ /* 0x000fe20003f25270 */
[----:B------:R-:W0:Y:S01]  /*06d0*/  LDC.64 R10, c[0x0][0x380] ;  /* 0x0000e000ff0a7b82 */ /* 0x000e220000000a00 */
[----:B------:R-:W-:-:S04]  /*06e0*/  LOP3.LUT R19, R19, 0x1, RZ, 0xc0, !PT ;  /* 0x0000000113137812 */ /* 0x000fc800078ec0ff */
[----:B------:R-:W-:-:S03]  /*06f0*/  ISETP.NE.U32.AND P0, PT, R19, 0x1, PT ;  /* 0x000000011300780c */ /* 0x000fc60003f05070 */
[----:B------:R-:W1:Y:S04]  /*0700*/  LDC.64 R8, c[0x0][0x388] ;  /* 0x0000e200ff087b82 */ /* 0x000e680000000a00 */
[CC--:B------:R-:W-:Y:S02]  /*0710*/  @P1 IADD3 R13, PT, PT, R20.reuse, R21.reuse, RZ ;  /* 0x00000015140d1210 */ /* 0x0c0fe40007ffe0ff */
[----:B------:R-:W-:Y:S02]  /*0720*/  @P1 IADD3 R12, P2, PT, R20, R21, RZ ;  /* 0x00000015140c1210 */ /* 0x000fe40007f5e0ff */
[----:B------:R-:W2:Y:S02]  /*0730*/  @P1 LDC.64 R2, c[0x0][0x380] ;  /* 0x0000e000ff021b82 */ /* 0x000ea40000000a00 */
[----:B------:R-:W-:-:S06]  /*0740*/  @P1 IADD3.X R14, PT, PT, RZ, RZ, RZ, P2, !PT ;  /* 0x000000ffff0e1210 */ /* 0x000fcc00017fe4ff */
[----:B------:R-:W3:Y:S01]  /*0750*/  LDC.64 R4, c[0x0][0x380] ;  /* 0x0000e000ff047b82 */ /* 0x000ee20000000a00 */
[----:B0-----:R-:W-:-:S04]  /*0760*/  @P1 IMAD.WIDE.U32 R10, R13, 0x4, R10 ;  /* 0x000000040d0a1825 */ /* 0x001fc800078e000a */
[C---:B------:R-:W-:Y:S01]  /*0770*/  @P1 IMAD R13, R21.reuse, R17, R0 ;  /* 0x00000011150d1224 */ /* 0x040fe200078e0200 */
[----:B------:R-:W-:Y:S01]  /*0780*/  @P1 IADD3 R21, PT, PT, R21, 0x2, RZ ;  /* 0x0000000215151810 */ /* 0x000fe20007ffe0ff */
[----:B------:R-:W4:Y:S01]  /*0790*/  @P1 LDG.E R11, desc[UR4][R10.64] ;  /* 0x000000040a0b1981 */ /* 0x000f22000c1e1900 */
[----:B------:R-:W0:Y:S01]  /*07a0*/  LDC.64 R6, c[0x0][0x388] ;  /* 0x0000e200ff067b82 */ /* 0x000e220000000a00 */
[----:B-1----:R-:W-:Y:S01]  /*07b0*/  @P1 IMAD.WIDE R8, R13, 0x4, R8 ;  /* 0x000000040d081825 */ /* 0x002fe200078e0208 */
[----:B------:R-:W-:Y:S02]  /*07c0*/  @!P0 IADD3 R15, PT, PT, R20, R21, RZ ;  /* 0x00000015140f8210 */ /* 0x000fe40007ffe0ff */
[----:B--2---:R-:W-:Y:S01]  /*07d0*/  @P1 LEA R2, P2, R12, R2, 0x2 ;  /* 0x000000020c021211 */ /* 0x004fe200078410ff */
[----:B------:R-:W-:-:S03]  /*07e0*/  @!P0 IMAD R21, R21, R17, R0 ;  /* 0x0000001115158224 */ /* 0x000fc600078e0200 */
[----:B------:R-:W-:Y:S01]  /*07f0*/  @P1 LEA.HI.X R3, R12, R3, R14, 0x2, P2 ;  /* 0x000000030c031211 */ /* 0x000fe200010f140e */
[----:B------:R-:W-:Y:S01]  /*0800*/  @P1 IMAD.WIDE R12, R17, 0x4, R8 ;  /* 0x00000004110c1825 */ /* 0x000fe200078e0208 */
[----:B------:R-:W4:Y:S03]  /*0810*/  @P1 LDG.E R14, desc[UR4][R8.64] ;  /* 0x00000004080e1981 */ /* 0x000f26000c1e1900 */
[----:B---3--:R-:W-:Y:S01]  /*0820*/  @!P0 IMAD.WIDE.U32 R4, R15, 0x4, R4 ;  /* 0x000000040f048825 */ /* 0x008fe200078e0004 */
[----:B------:R-:W2:Y:S04]  /*0830*/  @P1 LDG.E R2, desc[UR4][R2.64+0x4] ;  /* 0x0000040402021981 */ /* 0x000ea8000c1e1900 */
[----:B------:R-:W2:Y:S01]  /*0840*/  @P1 LDG.E R12, desc[UR4][R12.64] ;  /* 0x000000040c0c1981 */ /* 0x000ea2000c1e1900 */
[----:B0-----:R-:W-:-:S03]  /*0850*/  @!P0 IMAD.WIDE R6, R21, 0x4, R6 ;  /* 0x0000000415068825 */ /* 0x001fc600078e0206 */
[----:B------:R-:W3:Y:S04]  /*0860*/  @!P0 LDG.E R5, desc[UR4][R4.64] ;  /* 0x0000000404058981 */ /* 0x000ee8000c1e1900 */
[----:B------:R-:W3:Y:S01]  /*0870*/  @!P0 LDG.E R6, desc[UR4][R6.64] ;  /* 0x0000000406068981 */ /* 0x000ee2000c1e1900 */
[----:B----4-:R-:W-:-:S04]  /*0880*/  @P1 FFMA R11, R11, R14, R24 ;  /* 0x0000000e0b0b1223 */ /* 0x010fc80000000018 */
[----:B--2---:R-:W-:-:S04]  /*0890*/  @P1 FFMA R24, R2, R12, R11 ;  /* 0x0000000c02181223 */ /* 0x004fc8000000000b */
[----:B---3--:R-:W-:-:S07]  /*08a0*/  @!P0 FFMA R24, R5, R6, R24 ;  /* 0x0000000605188223 */ /* 0x008fce0000000018 */
.L_x_80:
[----:B------:R-:W0:Y:S01]  /*08b0*/  LDC.64 R2, c[0x0][0x390] ;  /* 0x0000e400ff027b82 */ /* 0x000e220000000a00 */
[----:B------:R-:W-:-:S04]  /*08c0*/  IMAD R17, R16, R17, R0 ;  /* 0x0000001110117224 */ /* 0x000fc800078e0200 */
[----:B0-----:R-:W-:-:S05]  /*08d0*/  IMAD.WIDE R2, R17, 0x4, R2 ;  /* 0x0000000411027825 */ /* 0x001fca00078e0202 */
[----:B------:R-:W-:Y:S01]  /*08e0*/  STG.E desc[UR4][R2.64], R24 ;  /* 0x0000001802007986 */ /* 0x000fe2000c101904 */
[----:B------:R-:W-:Y:S05]  /*08f0*/  EXIT ;  /* 0x000000000000794d */ /* 0x000fea0003800000 */
.L_x_84:
        /* <DEDUP_REMOVED lines=16> */
.L_x_89:


//--------------------- .text._Z15matrix_hadamardPfS_S_ii --------------------------
	.section	.text._Z15matrix_hadamardPfS_S_ii,"ax",@progbits
	.align	128
        .global         _Z15matrix_hadamardPfS_S_ii
        .type           _Z15matrix_hadamardPfS_S_ii,@function
        .size           _Z15matrix_hadamardPfS_S_ii,(.L_x_90 - _Z15matrix_hadamardPfS_S_ii)
        .other          _Z15matrix_hadamardPfS_S_ii,@"STO_CUDA_ENTRY STV_DEFAULT"
_Z15matrix_hadamardPfS_S_ii:
.text._Z15matrix_hadamardPfS_S_ii:
[----:B------:R-:W-:Y:S01]  /*0000*/  LDC R1, c[0x0][0x37c] ;  /* 0x0000df00ff017b82 */ /* 0x000fe20000000800 */
[----:B------:R-:W0:Y:S07]  /*0010*/  S2R R2, SR_TID.X ;  /* 0x0000000000027919 */ /* 0x000e2e0000002100 */
[----:B------:R-:W1:Y:S01]  /*0020*/  LDC R0, c[0x0][0x364] ;  /* 0x0000d900ff007b82 */ /* 0x000e620000000800 */
[----:B------:R-:W2:Y:S01]  /*0030*/  LDCU.64 UR6, c[0x0][0x398] ;  /* 0x00007300ff0677ac */ /* 0x000ea20008000a00 */
[----:B------:R-:W1:Y:S06]  /*0040*/  S2R R3, SR_TID.Y ;  /* 0x0000000000037919 */ /* 0x000e6c0000002200 */
[----:B------:R-:W0:Y:S08]  /*0050*/  S2UR UR5, SR_CTAID.X ;  /* 0x00000000000579c3 */ /* 0x000e300000002500 */
[----:B------:R-:W0:Y:S08]  /*0060*/  LDC R7, c[0x0][0x360] ;  /* 0x0000d800ff077b82 */ /* 0x000e300000000800 */
[----:B------:R-:W1:Y:S01]  /*0070*/  S2UR UR4, SR_CTAID.Y ;  /* 0x00000000000479c3 */ /* 0x000e620000002600 */
[----:B0-----:R-:W-:-:S05]  /*0080*/  IMAD R7, R7, UR5, R2 ;  /* 0x0000000507077c24 */ /* 0x001fca000f8e0202 */
[----:B--2---:R-:W-:Y:S01]  /*0090*/  ISETP.GE.AND P0, PT, R7, UR7, PT ;  /* 0x0000000707007c0c */ /* 0x004fe2000bf06270 */
[----:B-1----:R-:W-:-:S05]  /*00a0*/  IMAD R0, R0, UR4, R3 ;  /* 0x0000000400007c24 */ /* 0x002fca000f8e0203 */
[----:B------:R-:W-:-:S13]  /*00b0*/  ISETP.GE.OR P0, PT, R0, UR6, P0 ;  /* 0x0000000600007c0c */ /* 0x000fda0008706670 */
[----:B------:R-:W-:Y:S05]  /*00c0*/  @P0 EXIT ;  /* 0x000000000000094d */ /* 0x000fea0003800000 */
[----:B------:R-:W0:Y:S01]  /*00d0*/  LDC.64 R2, c[0x0][0x380] ;  /* 0x0000e000ff027b82 */ /* 0x000e220000000a00 */
[----:B------:R-:W1:Y:S01]  /*00e0*/  LDCU.64 UR4, c[0x0][0x358] ;  /* 0x00006b00ff0477ac */ /* 0x000e620008000a00 */
[----:B------:R-:W-:-:S06]  /*00f0*/  IMAD R9, R0, UR7, R7 ;  /* 0x0000000700097c24 */ /* 0x000fcc000f8e0207 */
[----:B------:R-:W2:Y:S08]  /*0100*/  LDC.64 R4, c[0x0][0x388] ;  /* 0x0000e200ff047b82 */ /* 0x000eb00000000a00 */
[----:B------:R-:W3:Y:S01]  /*0110*/  LDC.64 R6, c[0x0][0x390] ;  /* 0x0000e400ff067b82 */ /* 0x000ee20000000a00 */
[----:B0-----:R-:W-:-:S06]  /*0120*/  IMAD.WIDE R2, R9, 0x4, R2 ;  /* 0x0000000409027825 */ /* 0x001fcc00078e0202 */
[----:B-1----:R-:W4:Y:S01]  /*0130*/  LDG.E R2, desc[UR4][R2.64] ;  /* 0x0000000402027981 */ /* 0x002f22000c1e1900 */
[----:B--2---:R-:W-:-:S06]  /*0140*/  IMAD.WIDE R4, R9, 0x4, R4 ;  /* 0x0000000409047825 */ /* 0x004fcc00078e0204 */
[----:B------:R-:W4:Y:S01]  /*0150*/  LDG.E R5, desc[UR4][R4.64] ;  /* 0x0000000404057981 */ /* 0x000f22000c1e1900 */
[----:B---3--:R-:W-:-:S04]  /*0160*/  IMAD.WIDE R6, R9, 0x4, R6 ;  /* 0x0000000409067825 */ /* 0x008fc800078e0206 */
[----:B----4-:R-:W-:-:S05]  /*0170*/  FMUL R9, R2, R5 ;  /* 0x0000000502097220 */ /* 0x010fca0000400000 */
[----:B------:R-:W-:Y:S01]  /*0180*/  STG.E desc[UR4][R6.64], R9 ;  /* 0x0000000906007986 */ /* 0x000fe2000c101904 */
[----:B------:R-:W-:Y:S05]  /*0190*/  EXIT ;  /* 0x000000000000794d */ /* 0x000fea0003800000 */
.L_x_85:
        /* <DEDUP_REMOVED lines=14> */
.L_x_90:


//--------------------- .text._Z10matrix_addPfS_S_ii --------------------------
	.section	.text._Z10matrix_addPfS_S_ii,"ax",@progbits
	.align	128
        .global         _Z10matrix_addPfS_S_ii
        .type           _Z10matrix_addPfS_S_ii,@function
        .size           _Z10matrix_addPfS_S_ii,(.L_x_91 - _Z10matrix_addPfS_S_ii)
        .other          _Z10matrix_addPfS_S_ii,@"STO_CUDA_ENTRY STV_DEFAULT"
_Z10matrix_addPfS_S_ii:
.text._Z10matrix_addPfS_S_ii:
        /* <DEDUP_REMOVED lines=23> */
[----:B----4-:R-:W-:-:S05]  /*0170*/  FADD R9, R2, R5 ;  /* 0x0000000502097221 */ /* 0x010fca0000000000 */
[----:B------:R-:W-:Y:S01]  /*0180*/  STG.E desc[UR4][R6.64], R9 ;  /* 0x0000000906007986 */ /* 0x000fe2000c101904 */
[----:B------:R-:W-:Y:S05]  /*0190*/  EXIT ;  /* 0x000000000000794d */ /* 0x000fea0003800000 */
.L_x_86:
        /* <DEDUP_REMOVED lines=14> */
.L_x_91:


//--------------------- .nv.shared.reserved.0     --------------------------
	.section	.nv.shared.reserved.0,"aw",@nobits
	.weak		__nv_reservedSMEM_offset_0_alias
	.size		__nv_reservedSMEM_offset_0_alias, 0, 64
	.other		__nv_reservedSMEM_offset_0_alias,@"STO_CUDA_RESERVED_SHARED STV_DEFAULT"
__nv_reservedSMEM_offset_0_alias:
	.zero		0
	.zero		64


//--------------------- .nv.constant0._Z14matrix_softmaxPfS_ii --------------------------
	.section	.nv.constant0._Z14matrix_softmaxPfS_ii,"a",@progbits
	.sectionflags	@""
	.align	4
.nv.constant0._Z14matrix_softmaxPfS_ii:
	.zero		920


//--------------------- .nv.constant0._Z15matrix_multiplyPfS_S_iii --------------------------
	.section	.nv.constant0._Z15matrix_multiplyPfS_S_iii,"a",@progbits
	.sectionflags	@""
	.align	4
.nv.constant0._Z15matrix_multiplyPfS_S_iii:
	.zero		932


//--------------------- .nv.constant0._Z15matrix_hadamardPfS_S_ii --------------------------
	.section	.nv.constant0._Z15matrix_hadamardPfS_S_ii,"a",@progbits
	.sectionflags	@""
	.align	4
.nv.constant0._Z15matrix_hadamardPfS_S_ii:
	.zero		928


//--------------------- .nv.constant0._Z10matrix_addPfS_S_ii --------------------------
	.section	.nv.constant0._Z10matrix_addPfS_S_ii,"a",@progbits
	.sectionflags	@""
	.align	4
.nv.constant0._Z10matrix_addPfS_S_ii:
	.zero		928


//--------------------- SYMBOLS --------------------------

	.type		.nv.reservedSmem.offset0,@object
	.size		.nv.reservedSmem.offset0,0x4
